//
// Generated by NVIDIA NVVM Compiler
//
// Compiler Build ID: CL-36424714
// Cuda compilation tools, release 13.0, V13.0.88
// Based on NVVM 20.0.0
//

.version 9.0
.target sm_100
.address_size 64

	// .globl	softmax_kernel_0d1d2
.extern .shared .align 16 .b8 sdata[];

.visible .entry softmax_kernel_0d1d2(
	.param .u64 .ptr .align 1 softmax_kernel_0d1d2_param_0,
	.param .u64 .ptr .align 1 softmax_kernel_0d1d2_param_1,
	.param .u32 softmax_kernel_0d1d2_param_2
)
{
	.reg .pred 	%p<33>;
	.reg .b32 	%r<118>;
	.reg .b32 	%f<237>;
	.reg .b64 	%rd<81>;

	ld.param.u64 	%rd26, [softmax_kernel_0d1d2_param_0];
	ld.param.u64 	%rd27, [softmax_kernel_0d1d2_param_1];
	ld.param.u32 	%r56, [softmax_kernel_0d1d2_param_2];
	cvta.to.global.u64 	%rd1, %rd27;
	cvta.to.global.u64 	%rd2, %rd26;
	mov.u32 	%r57, %ctaid.x;
	mul.lo.s32 	%r1, %r56, %r57;
	cvt.u64.u32 	%rd3, %r1;
	mul.wide.u32 	%rd28, %r1, 4;
	add.s64 	%rd4, %rd2, %rd28;
	mov.u32 	%r117, %tid.x;
	setp.ne.s32 	%p1, %r117, 0;
	@%p1 bra 	$L__BB0_16;
	ld.global.f32 	%f227, [%rd4];
	setp.lt.s32 	%p2, %r56, 2;
	@%p2 bra 	$L__BB0_15;
	add.s32 	%r3, %r56, -1;
	add.s32 	%r59, %r56, -2;
	and.b32  	%r4, %r3, 15;
	setp.lt.u32 	%p3, %r59, 15;
	mov.b32 	%r103, 1;
	@%p3 bra 	$L__BB0_6;
	and.b32  	%r61, %r3, -16;
	neg.s32 	%r101, %r61;
	add.s64 	%rd30, %rd28, %rd2;
	add.s64 	%rd75, %rd30, 32;
	mov.b32 	%r100, 0;
$L__BB0_4:
	.pragma "nounroll";
	ld.global.f32 	%f32, [%rd75+-28];
	max.f32 	%f33, %f227, %f32;
	ld.global.f32 	%f34, [%rd75+-24];
	max.f32 	%f35, %f33, %f34;
	ld.global.f32 	%f36, [%rd75+-20];
	max.f32 	%f37, %f35, %f36;
	ld.global.f32 	%f38, [%rd75+-16];
	max.f32 	%f39, %f37, %f38;
	ld.global.f32 	%f40, [%rd75+-12];
	max.f32 	%f41, %f39, %f40;
	ld.global.f32 	%f42, [%rd75+-8];
	max.f32 	%f43, %f41, %f42;
	ld.global.f32 	%f44, [%rd75+-4];
	max.f32 	%f45, %f43, %f44;
	ld.global.f32 	%f46, [%rd75];
	max.f32 	%f47, %f45, %f46;
	ld.global.f32 	%f48, [%rd75+4];
	max.f32 	%f49, %f47, %f48;
	ld.global.f32 	%f50, [%rd75+8];
	max.f32 	%f51, %f49, %f50;
	ld.global.f32 	%f52, [%rd75+12];
	max.f32 	%f53, %f51, %f52;
	ld.global.f32 	%f54, [%rd75+16];
	max.f32 	%f55, %f53, %f54;
	ld.global.f32 	%f56, [%rd75+20];
	max.f32 	%f57, %f55, %f56;
	ld.global.f32 	%f58, [%rd75+24];
	max.f32 	%f59, %f57, %f58;
	ld.global.f32 	%f60, [%rd75+28];
	max.f32 	%f61, %f59, %f60;
	ld.global.f32 	%f62, [%rd75+32];
	max.f32 	%f227, %f61, %f62;
	add.s32 	%r101, %r101, 16;
	add.s32 	%r100, %r100, 16;
	add.s64 	%rd75, %rd75, 64;
	setp.ne.s32 	%p4, %r101, 0;
	@%p4 bra 	$L__BB0_4;
	add.s32 	%r103, %r100, 1;
$L__BB0_6:
	setp.eq.s32 	%p5, %r4, 0;
	@%p5 bra 	$L__BB0_15;
	and.b32  	%r12, %r3, 7;
	setp.lt.u32 	%p6, %r4, 8;
	@%p6 bra 	$L__BB0_9;
	mul.wide.u32 	%rd31, %r103, 4;
	add.s64 	%rd32, %rd4, %rd31;
	ld.global.f32 	%f64, [%rd32];
	max.f32 	%f65, %f227, %f64;
	ld.global.f32 	%f66, [%rd32+4];
	max.f32 	%f67, %f65, %f66;
	ld.global.f32 	%f68, [%rd32+8];
	max.f32 	%f69, %f67, %f68;
	ld.global.f32 	%f70, [%rd32+12];
	max.f32 	%f71, %f69, %f70;
	ld.global.f32 	%f72, [%rd32+16];
	max.f32 	%f73, %f71, %f72;
	ld.global.f32 	%f74, [%rd32+20];
	max.f32 	%f75, %f73, %f74;
	ld.global.f32 	%f76, [%rd32+24];
	max.f32 	%f77, %f75, %f76;
	ld.global.f32 	%f78, [%rd32+28];
	max.f32 	%f227, %f77, %f78;
	add.s32 	%r103, %r103, 8;
$L__BB0_9:
	setp.eq.s32 	%p7, %r12, 0;
	@%p7 bra 	$L__BB0_15;
	and.b32  	%r15, %r3, 3;
	setp.lt.u32 	%p8, %r12, 4;
	@%p8 bra 	$L__BB0_12;
	mul.wide.u32 	%rd33, %r103, 4;
	add.s64 	%rd34, %rd4, %rd33;
	ld.global.f32 	%f80, [%rd34];
	max.f32 	%f81, %f227, %f80;
	ld.global.f32 	%f82, [%rd34+4];
	max.f32 	%f83, %f81, %f82;
	ld.global.f32 	%f84, [%rd34+8];
	max.f32 	%f85, %f83, %f84;
	ld.global.f32 	%f86, [%rd34+12];
	max.f32 	%f227, %f85, %f86;
	add.s32 	%r103, %r103, 4;
$L__BB0_12:
	setp.eq.s32 	%p9, %r15, 0;
	@%p9 bra 	$L__BB0_15;
	mul.wide.u32 	%rd35, %r103, 4;
	add.s64 	%rd37, %rd35, %rd28;
	add.s64 	%rd76, %rd2, %rd37;
	neg.s32 	%r105, %r15;
$L__BB0_14:
	.pragma "nounroll";
	ld.global.f32 	%f87, [%rd76];
	max.f32 	%f227, %f227, %f87;
	add.s64 	%rd76, %rd76, 4;
	add.s32 	%r105, %r105, 1;
	setp.ne.s32 	%p10, %r105, 0;
	@%p10 bra 	$L__BB0_14;
$L__BB0_15:
	st.shared.f32 	[sdata], %f227;
$L__BB0_16:
	shl.b64 	%rd38, %rd3, 2;
	add.s64 	%rd11, %rd1, %rd38;
	bar.sync 	0;
	ld.shared.f32 	%f15, [sdata];
	mov.u32 	%r21, %ntid.x;
	setp.ge.s32 	%p11, %r117, %r56;
	@%p11 bra 	$L__BB0_22;
	add.s32 	%r62, %r117, %r21;
	max.u32 	%r63, %r56, %r62;
	setp.lt.u32 	%p12, %r62, %r56;
	selp.u32 	%r64, 1, 0, %p12;
	add.s32 	%r65, %r62, %r64;
	sub.s32 	%r66, %r63, %r65;
	div.u32 	%r67, %r66, %r21;
	add.s32 	%r22, %r67, %r64;
	and.b32  	%r68, %r22, 3;
	setp.eq.s32 	%p13, %r68, 3;
	mov.u32 	%r108, %r117;
	@%p13 bra 	$L__BB0_20;
	add.s32 	%r69, %r22, 1;
	and.b32  	%r70, %r69, 3;
	mul.wide.u32 	%rd39, %r117, 4;
	add.s64 	%rd77, %rd39, %rd28;
	mul.wide.u32 	%rd13, %r21, 4;
	neg.s32 	%r106, %r70;
	mad.lo.s32 	%r108, %r21, %r70, %r117;
$L__BB0_19:
	.pragma "nounroll";
	add.s64 	%rd41, %rd2, %rd77;
	ld.global.f32 	%f88, [%rd41];
	sub.f32 	%f89, %f88, %f15;
	fma.rn.f32 	%f90, %f89, 0f3BBB989D, 0f3F000000;
	cvt.sat.f32.f32 	%f91, %f90;
	mov.f32 	%f92, 0f4B400001;
	mov.f32 	%f93, 0f437C0000;
	fma.rm.f32 	%f94, %f91, %f93, %f92;
	add.f32 	%f95, %f94, 0fCB40007F;
	neg.f32 	%f96, %f95;
	fma.rn.f32 	%f97, %f89, 0f3FB8AA3B, %f96;
	fma.rn.f32 	%f98, %f89, 0f32A57060, %f97;
	mov.b32 	%r71, %f94;
	shl.b32 	%r72, %r71, 23;
	mov.b32 	%f99, %r72;
	ex2.approx.ftz.f32 	%f100, %f98;
	mul.f32 	%f101, %f100, %f99;
	add.s64 	%rd42, %rd1, %rd77;
	st.global.f32 	[%rd42], %f101;
	add.s64 	%rd77, %rd77, %rd13;
	add.s32 	%r106, %r106, 1;
	setp.ne.s32 	%p14, %r106, 0;
	@%p14 bra 	$L__BB0_19;
$L__BB0_20:
	setp.lt.u32 	%p15, %r22, 3;
	@%p15 bra 	$L__BB0_22;
$L__BB0_21:
	mul.wide.u32 	%rd43, %r108, 4;
	add.s64 	%rd44, %rd4, %rd43;
	ld.global.f32 	%f102, [%rd44];
	sub.f32 	%f103, %f102, %f15;
	fma.rn.f32 	%f104, %f103, 0f3BBB989D, 0f3F000000;
	cvt.sat.f32.f32 	%f105, %f104;
	mov.f32 	%f106, 0f4B400001;
	mov.f32 	%f107, 0f437C0000;
	fma.rm.f32 	%f108, %f105, %f107, %f106;
	add.f32 	%f109, %f108, 0fCB40007F;
	neg.f32 	%f110, %f109;
	fma.rn.f32 	%f111, %f103, 0f3FB8AA3B, %f110;
	fma.rn.f32 	%f112, %f103, 0f32A57060, %f111;
	mov.b32 	%r73, %f108;
	shl.b32 	%r74, %r73, 23;
	mov.b32 	%f113, %r74;
	ex2.approx.ftz.f32 	%f114, %f112;
	mul.f32 	%f115, %f114, %f113;
	add.s64 	%rd45, %rd11, %rd43;
	st.global.f32 	[%rd45], %f115;
	add.s32 	%r75, %r108, %r21;
	mul.wide.u32 	%rd46, %r75, 4;
	add.s64 	%rd47, %rd4, %rd46;
	ld.global.f32 	%f116, [%rd47];
	sub.f32 	%f117, %f116, %f15;
	fma.rn.f32 	%f118, %f117, 0f3BBB989D, 0f3F000000;
	cvt.sat.f32.f32 	%f119, %f118;
	fma.rm.f32 	%f120, %f119, %f107, %f106;
	add.f32 	%f121, %f120, 0fCB40007F;
	neg.f32 	%f122, %f121;
	fma.rn.f32 	%f123, %f117, 0f3FB8AA3B, %f122;
	fma.rn.f32 	%f124, %f117, 0f32A57060, %f123;
	mov.b32 	%r76, %f120;
	shl.b32 	%r77, %r76, 23;
	mov.b32 	%f125, %r77;
	ex2.approx.ftz.f32 	%f126, %f124;
	mul.f32 	%f127, %f126, %f125;
	add.s64 	%rd48, %rd11, %rd46;
	st.global.f32 	[%rd48], %f127;
	add.s32 	%r78, %r75, %r21;
	mul.wide.u32 	%rd49, %r78, 4;
	add.s64 	%rd50, %rd4, %rd49;
	ld.global.f32 	%f128, [%rd50];
	sub.f32 	%f129, %f128, %f15;
	fma.rn.f32 	%f130, %f129, 0f3BBB989D, 0f3F000000;
	cvt.sat.f32.f32 	%f131, %f130;
	fma.rm.f32 	%f132, %f131, %f107, %f106;
	add.f32 	%f133, %f132, 0fCB40007F;
	neg.f32 	%f134, %f133;
	fma.rn.f32 	%f135, %f129, 0f3FB8AA3B, %f134;
	fma.rn.f32 	%f136, %f129, 0f32A57060, %f135;
	mov.b32 	%r79, %f132;
	shl.b32 	%r80, %r79, 23;
	mov.b32 	%f137, %r80;
	ex2.approx.ftz.f32 	%f138, %f136;
	mul.f32 	%f139, %f138, %f137;
	add.s64 	%rd51, %rd11, %rd49;
	st.global.f32 	[%rd51], %f139;
	add.s32 	%r81, %r78, %r21;
	mul.wide.u32 	%rd52, %r81, 4;
	add.s64 	%rd53, %rd4, %rd52;
	ld.global.f32 	%f140, [%rd53];
	sub.f32 	%f141, %f140, %f15;
	fma.rn.f32 	%f142, %f141, 0f3BBB989D, 0f3F000000;
	cvt.sat.f32.f32 	%f143, %f142;
	fma.rm.f32 	%f144, %f143, %f107, %f106;
	add.f32 	%f145, %f144, 0fCB40007F;
	neg.f32 	%f146, %f145;
	fma.rn.f32 	%f147, %f141, 0f3FB8AA3B, %f146;
	fma.rn.f32 	%f148, %f141, 0f32A57060, %f147;
	mov.b32 	%r82, %f144;
	shl.b32 	%r83, %r82, 23;
	mov.b32 	%f149, %r83;
	ex2.approx.ftz.f32 	%f150, %f148;
	mul.f32 	%f151, %f150, %f149;
	add.s64 	%rd54, %rd11, %rd52;
	st.global.f32 	[%rd54], %f151;
	add.s32 	%r108, %r81, %r21;
	setp.lt.s32 	%p16, %r108, %r56;
	@%p16 bra 	$L__BB0_21;
$L__BB0_22:
	setp.ne.s32 	%p17, %r117, 0;
	@%p17 bra 	$L__BB0_38;
	ld.global.f32 	%f236, [%rd11];
	setp.lt.s32 	%p18, %r56, 2;
	@%p18 bra 	$L__BB0_37;
	add.s32 	%r30, %r56, -1;
	add.s32 	%r85, %r56, -2;
	and.b32  	%r31, %r30, 15;
	setp.lt.u32 	%p19, %r85, 15;
	mov.b32 	%r112, 1;
	@%p19 bra 	$L__BB0_28;
	and.b32  	%r87, %r30, -16;
	neg.s32 	%r110, %r87;
	add.s64 	%rd56, %rd28, %rd1;
	add.s64 	%rd78, %rd56, 32;
	mov.b32 	%r109, 0;
$L__BB0_26:
	.pragma "nounroll";
	ld.global.f32 	%f153, [%rd78+-28];
	add.f32 	%f154, %f236, %f153;
	ld.global.f32 	%f155, [%rd78+-24];
	add.f32 	%f156, %f154, %f155;
	ld.global.f32 	%f157, [%rd78+-20];
	add.f32 	%f158, %f156, %f157;
	ld.global.f32 	%f159, [%rd78+-16];
	add.f32 	%f160, %f158, %f159;
	ld.global.f32 	%f161, [%rd78+-12];
	add.f32 	%f162, %f160, %f161;
	ld.global.f32 	%f163, [%rd78+-8];
	add.f32 	%f164, %f162, %f163;
	ld.global.f32 	%f165, [%rd78+-4];
	add.f32 	%f166, %f164, %f165;
	ld.global.f32 	%f167, [%rd78];
	add.f32 	%f168, %f166, %f167;
	ld.global.f32 	%f169, [%rd78+4];
	add.f32 	%f170, %f168, %f169;
	ld.global.f32 	%f171, [%rd78+8];
	add.f32 	%f172, %f170, %f171;
	ld.global.f32 	%f173, [%rd78+12];
	add.f32 	%f174, %f172, %f173;
	ld.global.f32 	%f175, [%rd78+16];
	add.f32 	%f176, %f174, %f175;
	ld.global.f32 	%f177, [%rd78+20];
	add.f32 	%f178, %f176, %f177;
	ld.global.f32 	%f179, [%rd78+24];
	add.f32 	%f180, %f178, %f179;
	ld.global.f32 	%f181, [%rd78+28];
	add.f32 	%f182, %f180, %f181;
	ld.global.f32 	%f183, [%rd78+32];
	add.f32 	%f236, %f182, %f183;
	add.s32 	%r110, %r110, 16;
	add.s32 	%r109, %r109, 16;
	add.s64 	%rd78, %rd78, 64;
	setp.ne.s32 	%p20, %r110, 0;
	@%p20 bra 	$L__BB0_26;
	add.s32 	%r112, %r109, 1;
$L__BB0_28:
	setp.eq.s32 	%p21, %r31, 0;
	@%p21 bra 	$L__BB0_37;
	and.b32  	%r39, %r30, 7;
	setp.lt.u32 	%p22, %r31, 8;
	@%p22 bra 	$L__BB0_31;
	mul.wide.u32 	%rd57, %r112, 4;
	add.s64 	%rd58, %rd11, %rd57;
	ld.global.f32 	%f185, [%rd58];
	add.f32 	%f186, %f236, %f185;
	ld.global.f32 	%f187, [%rd58+4];
	add.f32 	%f188, %f186, %f187;
	ld.global.f32 	%f189, [%rd58+8];
	add.f32 	%f190, %f188, %f189;
	ld.global.f32 	%f191, [%rd58+12];
	add.f32 	%f192, %f190, %f191;
	ld.global.f32 	%f193, [%rd58+16];
	add.f32 	%f194, %f192, %f193;
	ld.global.f32 	%f195, [%rd58+20];
	add.f32 	%f196, %f194, %f195;
	ld.global.f32 	%f197, [%rd58+24];
	add.f32 	%f198, %f196, %f197;
	ld.global.f32 	%f199, [%rd58+28];
	add.f32 	%f236, %f198, %f199;
	add.s32 	%r112, %r112, 8;
$L__BB0_31:
	setp.eq.s32 	%p23, %r39, 0;
	@%p23 bra 	$L__BB0_37;
	and.b32  	%r42, %r30, 3;
	setp.lt.u32 	%p24, %r39, 4;
	@%p24 bra 	$L__BB0_34;
	mul.wide.u32 	%rd59, %r112, 4;
	add.s64 	%rd60, %rd11, %rd59;
	ld.global.f32 	%f201, [%rd60];
	add.f32 	%f202, %f236, %f201;
	ld.global.f32 	%f203, [%rd60+4];
	add.f32 	%f204, %f202, %f203;
	ld.global.f32 	%f205, [%rd60+8];
	add.f32 	%f206, %f204, %f205;
	ld.global.f32 	%f207, [%rd60+12];
	add.f32 	%f236, %f206, %f207;
	add.s32 	%r112, %r112, 4;
$L__BB0_34:
	setp.eq.s32 	%p25, %r42, 0;
	@%p25 bra 	$L__BB0_37;
	mul.wide.u32 	%rd61, %r112, 4;
	add.s64 	%rd63, %rd61, %rd28;
	add.s64 	%rd79, %rd1, %rd63;
	neg.s32 	%r114, %r42;
$L__BB0_36:
	.pragma "nounroll";
	ld.global.f32 	%f208, [%rd79];
	add.f32 	%f236, %f236, %f208;
	add.s64 	%rd79, %rd79, 4;
	add.s32 	%r114, %r114, 1;
	setp.ne.s32 	%p26, %r114, 0;
	@%p26 bra 	$L__BB0_36;
$L__BB0_37:
	st.shared.f32 	[sdata], %f236;
$L__BB0_38:
	setp.ge.s32 	%p27, %r117, %r56;
	bar.sync 	0;
	ld.shared.f32 	%f30, [sdata];
	@%p27 bra 	$L__BB0_44;
	add.s32 	%r88, %r117, %r21;
	max.u32 	%r89, %r56, %r88;
	setp.lt.u32 	%p28, %r88, %r56;
	selp.u32 	%r90, 1, 0, %p28;
	add.s32 	%r91, %r88, %r90;
	sub.s32 	%r92, %r89, %r91;
	div.u32 	%r93, %r92, %r21;
	add.s32 	%r48, %r93, %r90;
	and.b32  	%r94, %r48, 3;
	setp.eq.s32 	%p29, %r94, 3;
	@%p29 bra 	$L__BB0_42;
	add.s32 	%r95, %r48, 1;
	and.b32  	%r96, %r95, 3;
	mul.wide.u32 	%rd64, %r117, 4;
	add.s64 	%rd66, %rd64, %rd28;
	add.s64 	%rd80, %rd1, %rd66;
	mul.wide.u32 	%rd23, %r21, 4;
	neg.s32 	%r115, %r96;
	mad.lo.s32 	%r117, %r21, %r96, %r117;
$L__BB0_41:
	.pragma "nounroll";
	ld.global.f32 	%f209, [%rd80];
	div.rn.f32 	%f210, %f209, %f30;
	st.global.f32 	[%rd80], %f210;
	add.s64 	%rd80, %rd80, %rd23;
	add.s32 	%r115, %r115, 1;
	setp.ne.s32 	%p30, %r115, 0;
	@%p30 bra 	$L__BB0_41;
$L__BB0_42:
	setp.lt.u32 	%p31, %r48, 3;
	@%p31 bra 	$L__BB0_44;
$L__BB0_43:
	mul.wide.u32 	%rd67, %r117, 4;
	add.s64 	%rd68, %rd11, %rd67;
	ld.global.f32 	%f211, [%rd68];
	div.rn.f32 	%f212, %f211, %f30;
	st.global.f32 	[%rd68], %f212;
	add.s32 	%r97, %r117, %r21;
	mul.wide.u32 	%rd69, %r97, 4;
	add.s64 	%rd70, %rd11, %rd69;
	ld.global.f32 	%f213, [%rd70];
	div.rn.f32 	%f214, %f213, %f30;
	st.global.f32 	[%rd70], %f214;
	add.s32 	%r98, %r97, %r21;
	mul.wide.u32 	%rd71, %r98, 4;
	add.s64 	%rd72, %rd11, %rd71;
	ld.global.f32 	%f215, [%rd72];
	div.rn.f32 	%f216, %f215, %f30;
	st.global.f32 	[%rd72], %f216;
	add.s32 	%r99, %r98, %r21;
	mul.wide.u32 	%rd73, %r99, 4;
	add.s64 	%rd74, %rd11, %rd73;
	ld.global.f32 	%f217, [%rd74];
	div.rn.f32 	%f218, %f217, %f30;
	st.global.f32 	[%rd74], %f218;
	add.s32 	%r117, %r99, %r21;
	setp.lt.s32 	%p32, %r117, %r56;
	@%p32 bra 	$L__BB0_43;
$L__BB0_44:
	ret;

}


// ===== COMPILED SASS (sm_100) =====

	.target	sm_100

	.elftype	@"ET_EXEC"


//--------------------- .note.nv.tkinfo           --------------------------
	.section	.note.nv.tkinfo,"",@"SHT_NOTE"
	.sectionflags	@"SHF_NOTE_NV_TKINFO"
	.tkinfo
        /*0018*/ 	.word	0x00000002
        /*0030*/ 	.string	""
        /*0030*/ 	.string	"ptxas"
        /*0030*/ 	.string	"Cuda compilation tools, release 13.0, V13.0.88"
        /*0030*/ 	.string	"Build cuda_13.0.r13.0/compiler.36424714_0"
        /*0030*/ 	.string	"-arch sm_100 -m 64 "



//--------------------- .note.nv.cuinfo           --------------------------
	.section	.note.nv.cuinfo,"",@"SHT_NOTE"
	.sectionflags	@"SHF_NOTE_NV_CUINFO"
        /*0018*/ 	.short	0x0002
        /*001a*/ 	.short	0x0064
        /*001c*/ 	.short	0x0082
	.zero		2


//--------------------- .nv.info                  --------------------------
	.section	.nv.info,"",@"SHT_CUDA_INFO"
	.align	4


	//----- nvinfo : EIATTR_REGCOUNT
	.align		4
        /*0000*/ 	.byte	0x04, 0x2f
        /*0002*/ 	.short	(.L_1 - .L_0)
	.align		4
.L_0:
        /*0004*/ 	.word	index@(softmax_kernel_0d1d2)
        /*0008*/ 	.word	0x00000020


	//----- nvinfo : EIATTR_FRAME_SIZE
	.align		4
.L_1:
        /*000c*/ 	.byte	0x04, 0x11
        /*000e*/ 	.short	(.L_3 - .L_2)
	.align		4
.L_2:
        /*0010*/ 	.word	index@($__internal_0_$__cuda_sm3x_div_rn_noftz_f32_slowpath)
        /*0014*/ 	.word	0x00000000


	//----- nvinfo : EIATTR_FRAME_SIZE
	.align		4
.L_3:
        /*0018*/ 	.byte	0x04, 0x11
        /*001a*/ 	.short	(.L_5 - .L_4)
	.align		4
.L_4:
        /*001c*/ 	.word	index@(softmax_kernel_0d1d2)
        /*0020*/ 	.word	0x00000000


	//----- nvinfo : EIATTR_MIN_STACK_SIZE
	.align		4
.L_5:
        /*0024*/ 	.byte	0x04, 0x12
        /*0026*/ 	.short	(.L_7 - .L_6)
	.align		4
.L_6:
        /*0028*/ 	.word	index@(softmax_kernel_0d1d2)
        /*002c*/ 	.word	0x00000000
.L_7:


//--------------------- .nv.compat                --------------------------
	.section	.nv.compat,"",@"SHT_CUDA_COMPAT_INFO"
	.align	4
        /*0000*/ 	.byte	0x02, 0x09, 0x00, 0x00, 0x02, 0x02, 0x01, 0x00, 0x02, 0x05, 0x05, 0x00, 0x03, 0x07, 0x01, 0x01
        /*0010*/ 	.byte	0x02, 0x03, 0x00, 0x00, 0x02, 0x06, 0x01, 0x00, 0x04, 0x0b, 0x08, 0x00, 0x01, 0x00, 0x00, 0x00
        /*0020*/ 	.byte	0x00, 0x00, 0x00, 0x00


//--------------------- .nv.info.softmax_kernel_0d1d2 --------------------------
	.section	.nv.info.softmax_kernel_0d1d2,"",@"SHT_CUDA_INFO"
	.sectionflags	@""
	.align	4


	//----- nvinfo : EIATTR_CUDA_API_VERSION
	.align		4
        /*0000*/ 	.byte	0x04, 0x37
        /*0002*/ 	.short	(.L_9 - .L_8)
.L_8:
        /*0004*/ 	.word	0x00000082


	//----- nvinfo : EIATTR_KPARAM_INFO
	.align		4
.L_9:
        /*0008*/ 	.byte	0x04, 0x17
        /*000a*/ 	.short	(.L_11 - .L_10)
.L_10:
        /*000c*/ 	.word	0x00000000
        /*0010*/ 	.short	0x0002
        /*0012*/ 	.short	0x0010
        /*0014*/ 	.byte	0x00, 0xf0, 0x11, 0x00


	//----- nvinfo : EIATTR_KPARAM_INFO
	.align		4
.L_11:
        /*0018*/ 	.byte	0x04, 0x17
        /*001a*/ 	.short	(.L_13 - .L_12)
.L_12:
        /*001c*/ 	.word	0x00000000
        /*0020*/ 	.short	0x0001
        /*0022*/ 	.short	0x0008
        /*0024*/ 	.byte	0x00, 0xf5, 0x21, 0x00


	//----- nvinfo : EIATTR_KPARAM_INFO
	.align		4
.L_13:
        /*0028*/ 	.byte	0x04, 0x17
        /*002a*/ 	.short	(.L_15 - .L_14)
.L_14:
        /*002c*/ 	.word	0x00000000
        /*0030*/ 	.short	0x0000
        /*0032*/ 	.short	0x0000
        /*0034*/ 	.byte	0x00, 0xf5, 0x21, 0x00


	//----- nvinfo : EIATTR_SPARSE_MMA_MASK
	.align		4
.L_15:
        /*0038*/ 	.byte	0x03, 0x50
        /*003a*/ 	.short	0x0000


	//----- nvinfo : EIATTR_MAXREG_COUNT
	.align		4
        /*003c*/ 	.byte	0x03, 0x1b
        /*003e*/ 	.short	0x00ff


	//----- nvinfo : EIATTR_NUM_BARRIERS
	.align		4
        /*0040*/ 	.byte	0x02, 0x4c
        /*0042*/ 	.byte	0x01
	.zero		1


	//----- nvinfo : EIATTR_MERCURY_ISA_VERSION
	.align		4
        /*0044*/ 	.byte	0x03, 0x5f
        /*0046*/ 	.short	0x0101


	//----- nvinfo : EIATTR_VRC_CTA_INIT_COUNT
	.align		4
        /*0048*/ 	.byte	0x02, 0x4a
	.zero		1
	.zero		1


	//----- nvinfo : EIATTR_EXIT_INSTR_OFFSETS
	.align		4
        /*004c*/ 	.byte	0x04, 0x1c
        /*004e*/ 	.short	(.L_17 - .L_16)


	//   ....[0]....
.L_16:
        /*0050*/ 	.word	0x00001620


	//   ....[1]....
        /*0054*/ 	.word	0x000019f0


	//   ....[2]....
        /*0058*/ 	.word	0x00001e80


	//----- nvinfo : EIATTR_CRS_STACK_SIZE
	.align		4
.L_17:
        /*005c*/ 	.byte	0x04, 0x1e
        /*005e*/ 	.short	(.L_19 - .L_18)
.L_18:
        /*0060*/ 	.word	0x00000000


	//----- nvinfo : EIATTR_CBANK_PARAM_SIZE
	.align		4
.L_19:
        /*0064*/ 	.byte	0x03, 0x19
        /*0066*/ 	.short	0x0014


	//----- nvinfo : EIATTR_PARAM_CBANK
	.align		4
        /*0068*/ 	.byte	0x04, 0x0a
        /*006a*/ 	.short	(.L_21 - .L_20)
	.align		4
.L_20:
        /*006c*/ 	.word	index@(.nv.constant0.softmax_kernel_0d1d2)
        /*0070*/ 	.short	0x0380
        /*0072*/ 	.short	0x0014


	//----- nvinfo : EIATTR_SW_WAR
	.align		4
.L_21:
        /*0074*/ 	.byte	0x04, 0x36
        /*0076*/ 	.short	(.L_23 - .L_22)
.L_22:
        /*0078*/ 	.word	0x00000008
.L_23:


//--------------------- .nv.callgraph             --------------------------
	.section	.nv.callgraph,"",@"SHT_CUDA_CALLGRAPH"
	.align	4
	.sectionentsize	8
	.align		4
        /*0000*/ 	.word	0x00000000
	.align		4
        /*0004*/ 	.word	0xffffffff
	.align		4
        /*0008*/ 	.word	0x00000000
	.align		4
        /*000c*/ 	.word	0xfffffffe
	.align		4
        /*0010*/ 	.word	0x00000000
	.align		4
        /*0014*/ 	.word	0xfffffffd
	.align		4
        /*0018*/ 	.word	0x00000000
	.align		4
        /*001c*/ 	.word	0xfffffffc


//--------------------- .text.softmax_kernel_0d1d2 --------------------------
	.section	.text.softmax_kernel_0d1d2,"ax",@progbits
	.align	128
        .global         softmax_kernel_0d1d2
        .type           softmax_kernel_0d1d2,@function
        .size           softmax_kernel_0d1d2,(.L_x_48 - softmax_kernel_0d1d2)
        .other          softmax_kernel_0d1d2,@"STO_CUDA_ENTRY STV_DEFAULT"
softmax_kernel_0d1d2:
.text.softmax_kernel_0d1d2:
[----:B------:R-:W-:Y:S01]  /*0000*/  LDC R1, c[0x0][0x37c] ;  /* 0x0000df00ff017b82 */ /* 0x000fe20000000800 */
[----:B------:R-:W0:Y:S07]  /*0010*/  S2R R11, SR_TID.X ;  /* 0x00000000000b7919 */ /* 0x000e2e0000002100 */
[----:B------:R-:W1:Y:S01]  /*0020*/  S2UR UR4, SR_CTAID.X ;  /* 0x00000000000479c3 */ /* 0x000e620000002500 */
[----:B------:R-:W2:Y:S01]  /*0030*/  LDCU.64 UR6, c[0x0][0x358] ;  /* 0x00006b00ff0677ac */ /* 0x000ea20008000a00 */
[----:B------:R-:W-:Y:S06]  /*0040*/  BSSY.RECONVERGENT B0, `(.L_x_0) ;  /* 0x000006a000007945 */ /* 0x000fec0003800200 */
[----:B------:R-:W1:Y:S08]  /*0050*/  LDC R0, c[0x0][0x390] ;  /* 0x0000e400ff007b82 */ /* 0x000e700000000800 */
[----:B------:R-:W3:Y:S01]  /*0060*/  LDC.64 R14, c[0x0][0x380] ;  /* 0x0000e000ff0e7b82 */ /* 0x000ee20000000a00 */
[----:B0-----:R-:W-:Y:S01]  /*0070*/  ISETP.NE.AND P0, PT, R11, RZ, PT ;  /* 0x000000ff0b00720c */ /* 0x001fe20003f05270 */
[----:B-1----:R-:W-:-:S04]  /*0080*/  IMAD R5, R0, UR4, RZ ;  /* 0x0000000400057c24 */ /* 0x002fc8000f8e02ff */
[----:B------:R-:W-:-:S03]  /*0090*/  IMAD.WIDE.U32 R6, R5, 0x4, RZ ;  /* 0x0000000405067825 */ /* 0x000fc600078e00ff */
[----:B---3--:R-:W-:-:S05]  /*00a0*/  IADD3 R12, P1, PT, R6, R14, RZ ;  /* 0x0000000e060c7210 */ /* 0x008fca0007f3e0ff */
[----:B------:R-:W-:Y:S01]  /*00b0*/  IMAD.X R13, R7, 0x1, R15, P1 ;  /* 0x00000001070d7824 */ /* 0x000fe200008e060f */
[----:B--2---:R-:W-:Y:S07]  /*00c0*/  @P0 BRA `(.L_x_1) ;  /* 0x0000000400840947 */ /* 0x004fee0003800000 */
[----:B------:R0:W5:Y:S01]  /*00d0*/  LDG.E R8, desc[UR6][R12.64] ;  /* 0x000000060c087981 */ /* 0x000162000c1e1900 */
[----:B------:R-:W-:-:S13]  /*00e0*/  ISETP.GE.AND P0, PT, R0, 0x2, PT ;  /* 0x000000020000780c */ /* 0x000fda0003f06270 */
[----:B0-----:R-:W-:Y:S05]  /*00f0*/  @!P0 BRA `(.L_x_2) ;  /* 0x0000000400688947 */ /* 0x001fea0003800000 */
[C---:B------:R-:W-:Y:S01]  /*0100*/  VIADD R2, R0.reuse, 0xfffffffe ;  /* 0xfffffffe00027836 */ /* 0x040fe20000000000 */
[----:B------:R-:W-:Y:S01]  /*0110*/  IADD3 R4, PT, PT, R0, -0x1, RZ ;  /* 0xffffffff00047810 */ /* 0x000fe20007ffe0ff */
[----:B------:R-:W-:-:S03]  /*0120*/  IMAD.MOV.U32 R9, RZ, RZ, 0x1 ;  /* 0x00000001ff097424 */ /* 0x000fc600078e00ff */
[----:B------:R-:W-:Y:S02]  /*0130*/  ISETP.GE.U32.AND P0, PT, R2, 0xf, PT ;  /* 0x0000000f0200780c */ /* 0x000fe40003f06070 */
[----:B------:R-:W-:-:S11]  /*0140*/  LOP3.LUT R24, R4, 0xf, RZ, 0xc0, !PT ;  /* 0x0000000f04187812 */ /* 0x000fd600078ec0ff */
[----:B------:R-:W-:Y:S05]  /*0150*/  @!P0 BRA `(.L_x_3) ;  /* 0x0000000000988947 */ /* 0x000fea0003800000 */
[----:B------:R-:W-:Y:S01]  /*0160*/  LOP3.LUT R10, R4, 0xfffffff0, RZ, 0xc0, !PT ;  /* 0xfffffff0040a7812 */ /* 0x000fe200078ec0ff */
[----:B------:R-:W-:Y:S01]  /*0170*/  IMAD.MOV.U32 R9, RZ, RZ, RZ ;  /* 0x000000ffff097224 */ /* 0x000fe200078e00ff */
[----:B------:R-:W-:-:S03]  /*0180*/  IADD3 R16, P0, PT, R12, 0x20, RZ ;  /* 0x000000200c107810 */ /* 0x000fc60007f1e0ff */
[----:B------:R-:W-:Y:S01]  /*0190*/  IMAD.MOV R10, RZ, RZ, -R10 ;  /* 0x000000ffff0a7224 */ /* 0x000fe200078e0a0a */
[----:B------:R-:W-:-:S09]  /*01a0*/  IADD3.X R17, PT, PT, RZ, R13, RZ, P0, !PT ;  /* 0x0000000dff117210 */ /* 0x000fd200007fe4ff */
.L_x_4:
[----:B------:R-:W-:Y:S01]  /*01b0*/  MOV R2, R16 ;  /* 0x0000001000027202 */ /* 0x000fe20000000f00 */
[----:B------:R-:W-:-:S05]  /*01c0*/  IMAD.MOV.U32 R3, RZ, RZ, R17 ;  /* 0x000000ffff037224 */ /* 0x000fca00078e0011 */
[----:B------:R-:W2:Y:S04]  /*01d0*/  LDG.E R19, desc[UR6][R2.64+-0x1c] ;  /* 0xffffe40602137981 */ /* 0x000ea8000c1e1900 */
[----:B------:R-:W2:Y:S04]  /*01e0*/  LDG.E R20, desc[UR6][R2.64+-0x18] ;  /* 0xffffe80602147981 */ /* 0x000ea8000c1e1900 */
[----:B------:R-:W3:Y:S04]  /*01f0*/  LDG.E R23, desc[UR6][R2.64+-0x14] ;  /* 0xffffec0602177981 */ /* 0x000ee8000c1e1900 */
[----:B------:R-:W3:Y:S04]  /*0200*/  LDG.E R22, desc[UR6][R2.64+-0x10] ;  /* 0xfffff00602167981 */ /* 0x000ee8000c1e1900 */
[----:B------:R-:W4:Y:S04]  /*0210*/  LDG.E R21, desc[UR6][R2.64+-0xc] ;  /* 0xfffff40602157981 */ /* 0x000f28000c1e1900 */
[----:B------:R-:W4:Y:S04]  /*0220*/  LDG.E R18, desc[UR6][R2.64+-0x8] ;  /* 0xfffff80602127981 */ /* 0x000f28000c1e1900 */
[----:B------:R-:W4:Y:S04]  /*0230*/  LDG.E R16, desc[UR6][R2.64+-0x4] ;  /* 0xfffffc0602107981 */ /* 0x000f28000c1e1900 */
[----:B------:R-:W4:Y:S04]  /*0240*/  LDG.E R17, desc[UR6][R2.64] ;  /* 0x0000000602117981 */ /* 0x000f28000c1e1900 */
[----:B------:R-:W4:Y:S01]  /*0250*/  LDG.E R25, desc[UR6][R2.64+0x18] ;  /* 0x0000180602197981 */ /* 0x000f22000c1e1900 */
[----:B--2--5:R-:W-:-:S03]  /*0260*/  FMNMX3 R20, R8, R19, R20, !PT ;  /* 0x0000001308147276 */ /* 0x024fc60007800014 */
[----:B------:R-:W2:Y:S04]  /*0270*/  LDG.E R8, desc[UR6][R2.64+0x4] ;  /* 0x0000040602087981 */ /* 0x000ea8000c1e1900 */
[----:B------:R-:W2:Y:S01]  /*0280*/  LDG.E R19, desc[UR6][R2.64+0x8] ;  /* 0x0000080602137981 */ /* 0x000ea2000c1e1900 */
[----:B---3--:R-:W-:-:S03]  /*0290*/  FMNMX3 R22, R20, R23, R22, !PT ;  /* 0x0000001714167276 */ /* 0x008fc60007800016 */
[----:B------:R-:W3:Y:S04]  /*02a0*/  LDG.E R23, desc[UR6][R2.64+0xc] ;  /* 0x00000c0602177981 */ /* 0x000ee8000c1e1900 */
[----:B------:R-:W3:Y:S01]  /*02b0*/  LDG.E R20, desc[UR6][R2.64+0x10] ;  /* 0x0000100602147981 */ /* 0x000ee2000c1e1900 */
[----:B----4-:R-:W-:-:S03]  /*02c0*/  FMNMX3 R26, R22, R21, R18, !PT ;  /* 0x00000015161a7276 */ /* 0x010fc60007800012 */
[----:B------:R-:W4:Y:S04]  /*02d0*/  LDG.E R22, desc[UR6][R2.64+0x14] ;  /* 0x0000140602167981 */ /* 0x000f28000c1e1900 */
[----:B------:R-:W4:Y:S04]  /*02e0*/  LDG.E R21, desc[UR6][R2.64+0x1c] ;  /* 0x00001c0602157981 */ /* 0x000f28000c1e1900 */
[----:B------:R-:W4:Y:S01]  /*02f0*/  LDG.E R18, desc[UR6][R2.64+0x20] ;  /* 0x0000200602127981 */ /* 0x000f22000c1e1900 */
[----:B------:R-:W-:Y:S02]  /*0300*/  IADD3 R10, PT, PT, R10, 0x10, RZ ;  /* 0x000000100a0a7810 */ /* 0x000fe40007ffe0ff */
[----:B------:R-:W-:-:S02]  /*0310*/  FMNMX3 R16, R26, R16, R17, !PT ;  /* 0x000000101a107276 */ /* 0x000fc40007800011 */
[----:B------:R-:W-:Y:S02]  /*0320*/  ISETP.NE.AND P0, PT, R10, RZ, PT ;  /* 0x000000ff0a00720c */ /* 0x000fe40003f05270 */
[----:B------:R-:W-:Y:S02]  /*0330*/  IADD3 R9, PT, PT, R9, 0x10, RZ ;  /* 0x0000001009097810 */ /* 0x000fe40007ffe0ff */
[----:B--2---:R-:W-:Y:S02]  /*0340*/  FMNMX3 R8, R16, R8, R19, !PT ;  /* 0x0000000810087276 */ /* 0x004fe40007800013 */
[----:B------:R-:W-:Y:S02]  /*0350*/  IADD3 R16, P1, PT, R2, 0x40, RZ ;  /* 0x0000004002107810 */ /* 0x000fe40007f3e0ff */
[----:B---3--:R-:W-:-:S04]  /*0360*/  FMNMX3 R8, R8, R23, R20, !PT ;  /* 0x0000001708087276 */ /* 0x008fc80007800014 */
[----:B----4-:R-:W-:Y:S01]  /*0370*/  FMNMX3 R8, R8, R22, R25, !PT ;  /* 0x0000001608087276 */ /* 0x010fe20007800019 */
[----:B------:R-:W-:-:S03]  /*0380*/  IMAD.X R17, RZ, RZ, R3, P1 ;  /* 0x000000ffff117224 */ /* 0x000fc600008e0603 */
[----:B------:R-:W-:Y:S01]  /*0390*/  FMNMX3 R8, R8, R21, R18, !PT ;  /* 0x0000001508087276 */ /* 0x000fe20007800012 */
[----:B------:R-:W-:Y:S06]  /*03a0*/  @P0 BRA `(.L_x_4) ;  /* 0xfffffffc00800947 */ /* 0x000fec000383ffff */
[----:B------:R-:W-:-:S07]  /*03b0*/  VIADD R9, R9, 0x1 ;  /* 0x0000000109097836 */ /* 0x000fce0000000000 */
.L_x_3:
[----:B------:R-:W-:-:S13]  /*03c0*/  ISETP.NE.AND P0, PT, R24, RZ, PT ;  /* 0x000000ff1800720c */ /* 0x000fda0003f05270 */
[----:B------:R-:W-:Y:S05]  /*03d0*/  @!P0 BRA `(.L_x_2) ;  /* 0x0000000000b08947 */ /* 0x000fea0003800000 */
[----:B------:R-:W-:Y:S02]  /*03e0*/  ISETP.GE.U32.AND P0, PT, R24, 0x8, PT ;  /* 0x000000081800780c */ /* 0x000fe40003f06070 */
[----:B------:R-:W-:-:S04]  /*03f0*/  LOP3.LUT R22, R4, 0x7, RZ, 0xc0, !PT ;  /* 0x0000000704167812 */ /* 0x000fc800078ec0ff */
[----:B------:R-:W-:-:S07]  /*0400*/  ISETP.NE.AND P1, PT, R22, RZ, PT ;  /* 0x000000ff1600720c */ /* 0x000fce0003f25270 */
[----:B------:R-:W-:Y:S06]  /*0410*/  @!P0 BRA `(.L_x_5) ;  /* 0x0000000000388947 */ /* 0x000fec0003800000 */
[----:B------:R-:W-:-:S05]  /*0420*/  IMAD.WIDE.U32 R2, R9, 0x4, R12 ;  /* 0x0000000409027825 */ /* 0x000fca00078e000c */
[----:B------:R-:W2:Y:S04]  /*0430*/  LDG.E R17, desc[UR6][R2.64] ;  /* 0x0000000602117981 */ /* 0x000ea8000c1e1900 */
[----:B------:R-:W2:Y:S04]  /*0440*/  LDG.E R10, desc[UR6][R2.64+0x4] ;  /* 0x00000406020a7981 */ /* 0x000ea8000c1e1900 */
[----:B------:R-:W3:Y:S04]  /*0450*/  LDG.E R19, desc[UR6][R2.64+0x8] ;  /* 0x0000080602137981 */ /* 0x000ee8000c1e1900 */
[----:B------:R-:W3:Y:S04]  /*0460*/  LDG.E R16, desc[UR6][R2.64+0xc] ;  /* 0x00000c0602107981 */ /* 0x000ee8000c1e1900 */
[----:B------:R-:W4:Y:S04]  /*0470*/  LDG.E R21, desc[UR6][R2.64+0x10] ;  /* 0x0000100602157981 */ /* 0x000f28000c1e1900 */
[----:B------:R-:W4:Y:S04]  /*0480*/  LDG.E R18, desc[UR6][R2.64+0x14] ;  /* 0x0000140602127981 */ /* 0x000f28000c1e1900 */
[----:B------:R-:W4:Y:S04]  /*0490*/  LDG.E R23, desc[UR6][R2.64+0x18] ;  /* 0x0000180602177981 */ /* 0x000f28000c1e1900 */
[----:B------:R-:W4:Y:S01]  /*04a0*/  LDG.E R20, desc[UR6][R2.64+0x1c] ;  /* 0x00001c0602147981 */ /* 0x000f22000c1e1900 */
[----:B------:R-:W-:-:S02]  /*04b0*/  IADD3 R9, PT, PT, R9, 0x8, RZ ;  /* 0x0000000809097810 */ /* 0x000fc40007ffe0ff */
[----:B--2--5:R-:W-:-:S04]  /*04c0*/  FMNMX3 R10, R8, R17, R10, !PT ;  /* 0x00000011080a7276 */ /* 0x024fc8000780000a */
[----:B---3--:R-:W-:-:S04]  /*04d0*/  FMNMX3 R10, R10, R19, R16, !PT ;  /* 0x000000130a0a7276 */ /* 0x008fc80007800010 */
[----:B----4-:R-:W-:-:S04]  /*04e0*/  FMNMX3 R10, R10, R21, R18, !PT ;  /* 0x000000150a0a7276 */ /* 0x010fc80007800012 */
[----:B------:R-:W-:-:S07]  /*04f0*/  FMNMX3 R8, R10, R23, R20, !PT ;  /* 0x000000170a087276 */ /* 0x000fce0007800014 */
.L_x_5:
        /* <DEDUP_REMOVED lines=9> */
[----:B------:R-:W3:Y:S01]  /*0590*/  LDG.E R16, desc[UR6][R2.64+0xc] ;  /* 0x00000c0602107981 */ /* 0x000ee2000c1e1900 */
[----:B------:R-:W-:Y:S01]  /*05a0*/  VIADD R9, R9, 0x4 ;  /* 0x0000000409097836 */ /* 0x000fe20000000000 */
[----:B--2--5:R-:W-:-:S04]  /*05b0*/  FMNMX3 R8, R8, R17, R10, !PT ;  /* 0x0000001108087276 */ /* 0x024fc8000780000a */
[----:B---3--:R-:W-:-:S07]  /*05c0*/  FMNMX3 R8, R8, R19, R16, !PT ;  /* 0x0000001308087276 */ /* 0x008fce0007800010 */
.L_x_6:
[----:B------:R-:W-:Y:S05]  /*05d0*/  @!P1 BRA `(.L_x_2) ;  /* 0x0000000000309947 */ /* 0x000fea0003800000 */
[----:B------:R-:W-:Y:S01]  /*05e0*/  IMAD.WIDE.U32 R2, R9, 0x4, R6 ;  /* 0x0000000409027825 */ /* 0x000fe200078e0006 */
[----:B------:R-:W-:Y:S02]  /*05f0*/  IADD3 R4, PT, PT, -R4, RZ, RZ ;  /* 0x000000ff04047210 */ /* 0x000fe40007ffe1ff */
[----:B------:R-:W-:-:S05]  /*0600*/  IADD3 R2, P0, PT, R2, R14, RZ ;  /* 0x0000000e02027210 */ /* 0x000fca0007f1e0ff */
[----:B------:R-:W-:-:S08]  /*0610*/  IMAD.X R9, R3, 0x1, R15, P0 ;  /* 0x0000000103097824 */ /* 0x000fd000000e060f */
.L_x_7:
[----:B------:R-:W-:-:S06]  /*0620*/  MOV R3, R9 ;  /* 0x0000000900037202 */ /* 0x000fcc0000000f00 */
[----:B------:R0:W2:Y:S01]  /*0630*/  LDG.E R3, desc[UR6][R2.64] ;  /* 0x0000000602037981 */ /* 0x0000a2000c1e1900 */
[----:B------:R-:W-:-:S05]  /*0640*/  VIADD R4, R4, 0x1 ;  /* 0x0000000104047836 */ /* 0x000fca0000000000 */
[----:B------:R-:W-:Y:S02]  /*0650*/  ISETP.NE.AND P0, PT, R4, RZ, PT ;  /* 0x000000ff0400720c */ /* 0x000fe40003f05270 */
[----:B0-----:R-:W-:-:S04]  /*0660*/  IADD3 R2, P1, PT, R2, 0x4, RZ ;  /* 0x0000000402027810 */ /* 0x001fc80007f3e0ff */
[----:B------:R-:W-:Y:S02]  /*0670*/  IADD3.X R9, PT, PT, RZ, R9, RZ, P1, !PT ;  /* 0x00000009ff097210 */ /* 0x000fe40000ffe4ff */
[----:B--2--5:R-:W-:-:S05]  /*0680*/  FMNMX R8, R3, R8, !PT ;  /* 0x0000000803087209 */ /* 0x024fca0007800000 */
[----:B------:R-:W-:Y:S05]  /*0690*/  @P0 BRA `(.L_x_7) ;  /* 0xfffffffc00e00947 */ /* 0x000fea000383ffff */
.L_x_2:
[----:B------:R-:W0:Y:S01]  /*06a0*/  S2UR UR5, SR_CgaCtaId ;  /* 0x00000000000579c3 */ /* 0x000e220000008800 */
[----:B------:R-:W-:Y:S02]  /*06b0*/  UMOV UR4, 0x400 ;  /* 0x0000040000047882 */ /* 0x000fe40000000000 */
[----:B0-----:R-:W-:-:S09]  /*06c0*/  ULEA UR4, UR5, UR4, 0x18 ;  /* 0x0000000405047291 */ /* 0x001fd2000f8ec0ff */
[----:B-----5:R0:W-:Y:S03]  /*06d0*/  STS [UR4], R8 ;  /* 0x00000008ff007988 */ /* 0x0201e60008000804 */
.L_x_1:
[----:B------:R-:W-:Y:S05]  /*06e0*/  BSYNC.RECONVERGENT B0 ;  /* 0x0000000000007941 */ /* 0x000fea0003800200 */
.L_x_0:
[----:B0-----:R-:W0:Y:S08]  /*06f0*/  LDC.64 R8, c[0x0][0x388] ;  /* 0x0000e200ff087b82 */ /* 0x001e300000000a00 */
[----:B------:R-:W-:Y:S01]  /*0700*/  BAR.SYNC.DEFER_BLOCKING 0x0 ;  /* 0x0000000000007b1d */ /* 0x000fe20000010000 */
[----:B------:R-:W-:-:S05]  /*0710*/  ISETP.GE.AND P0, PT, R11, R0, PT ;  /* 0x000000000b00720c */ /* 0x000fca0003f06270 */
[----:B------:R-:W-:Y:S02]  /*0720*/  UMOV UR4, 0x400 ;  /* 0x0000040000047882 */ /* 0x000fe40000000000 */
[----:B------:R-:W1:Y:S01]  /*0730*/  S2UR UR5, SR_CgaCtaId ;  /* 0x00000000000579c3 */ /* 0x000e620000008800 */
[----:B------:R-:W-:Y:S07]  /*0740*/  BSSY.RECONVERGENT B0, `(.L_x_8) ;  /* 0x000007d000007945 */ /* 0x000fee0003800200 */
[----:B------:R-:W2:Y:S01]  /*0750*/  LDC R2, c[0x0][0x360] ;  /* 0x0000d800ff027b82 */ /* 0x000ea20000000800 */
[----:B0-----:R-:W-:-:S04]  /*0760*/  LEA R4, P1, R5, R8, 0x2 ;  /* 0x0000000805047211 */ /* 0x001fc800078210ff */
[----:B------:R-:W-:Y:S01]  /*0770*/  LEA.HI.X R5, R5, R9, RZ, 0x2, P1 ;  /* 0x0000000905057211 */ /* 0x000fe200008f14ff */
[----:B-1----:R-:W-:Y:S01]  /*0780*/  ULEA UR4, UR5, UR4, 0x18 ;  /* 0x0000000405047291 */ /* 0x002fe2000f8ec0ff */
[----:B------:R-:W-:Y:S11]  /*0790*/  @P0 BRA `(.L_x_9) ;  /* 0x0000000400dc0947 */ /* 0x000ff60003800000 */
[----:B--2---:R-:W0:Y:S01]  /*07a0*/  I2F.U32.RP R19, R2 ;  /* 0x0000000200137306 */ /* 0x004e220000209000 */
[----:B------:R-:W-:Y:S01]  /*07b0*/  IMAD.IADD R3, R11, 0x1, R2 ;  /* 0x000000010b037824 */ /* 0x000fe200078e0202 */
[----:B------:R-:W-:Y:S01]  /*07c0*/  ISETP.NE.U32.AND P2, PT, R2, RZ, PT ;  /* 0x000000ff0200720c */ /* 0x000fe20003f45070 */
[----:B------:R-:W-:Y:S03]  /*07d0*/  BSSY.RECONVERGENT B1, `(.L_x_10) ;  /* 0x0000036000017945 */ /* 0x000fe60003800200 */
[CC--:B------:R-:W-:Y:S02]  /*07e0*/  ISETP.GE.U32.AND P0, PT, R3.reuse, R0.reuse, PT ;  /* 0x000000000300720c */ /* 0x0c0fe40003f06070 */
[----:B------:R-:W-:Y:S02]  /*07f0*/  VIMNMX.U32 R10, PT, PT, R3, R0, !PT ;  /* 0x00000000030a7248 */ /* 0x000fe40007fe0000 */
[----:B------:R-:W-:-:S04]  /*0800*/  SEL R18, RZ, 0x1, P0 ;  /* 0x00000001ff127807 */ /* 0x000fc80000000000 */
[----:B------:R-:W-:Y:S01]  /*0810*/  IADD3 R3, PT, PT, R10, -R3, -R18 ;  /* 0x800000030a037210 */ /* 0x000fe20007ffe812 */
[----:B0-----:R-:W0:Y:S02]  /*0820*/  MUFU.RCP R19, R19 ;  /* 0x0000001300137308 */ /* 0x001e240000001000 */
[----:B0-----:R-:W-:-:S06]  /*0830*/  VIADD R16, R19, 0xffffffe ;  /* 0x0ffffffe13107836 */ /* 0x001fcc0000000000 */
[----:B------:R0:W1:Y:S02]  /*0840*/  F2I.FTZ.U32.TRUNC.NTZ R17, R16 ;  /* 0x0000001000117305 */ /* 0x000064000021f000 */
[----:B0-----:R-:W-:Y:S01]  /*0850*/  HFMA2 R16, -RZ, RZ, 0, 0 ;  /* 0x00000000ff107431 */ /* 0x001fe200000001ff */
[----:B-1----:R-:W-:-:S05]  /*0860*/  IADD3 R21, PT, PT, RZ, -R17, RZ ;  /* 0x80000011ff157210 */ /* 0x002fca0007ffe0ff */
[----:B------:R-:W-:-:S04]  /*0870*/  IMAD R21, R21, R2, RZ ;  /* 0x0000000215157224 */ /* 0x000fc800078e02ff */
[----:B------:R-:W-:-:S06]  /*0880*/  IMAD.HI.U32 R20, R17, R21, R16 ;  /* 0x0000001511147227 */ /* 0x000fcc00078e0010 */
[----:B------:R-:W-:-:S04]  /*0890*/  IMAD.HI.U32 R17, R20, R3, RZ ;  /* 0x0000000314117227 */ /* 0x000fc800078e00ff */
[----:B------:R-:W-:-:S04]  /*08a0*/  IMAD.MOV R10, RZ, RZ, -R17 ;  /* 0x000000ffff0a7224 */ /* 0x000fc800078e0a11 */
[----:B------:R-:W-:-:S05]  /*08b0*/  IMAD R3, R2, R10, R3 ;  /* 0x0000000a02037224 */ /* 0x000fca00078e0203 */
[----:B------:R-:W-:-:S13]  /*08c0*/  ISETP.GE.U32.AND P0, PT, R3, R2, PT ;  /* 0x000000020300720c */ /* 0x000fda0003f06070 */
[----:B------:R-:W-:Y:S01]  /*08d0*/  @P0 IADD3 R3, PT, PT, R3, -R2, RZ ;  /* 0x8000000203030210 */ /* 0x000fe20007ffe0ff */
[----:B------:R-:W-:-:S03]  /*08e0*/  @P0 VIADD R17, R17, 0x1 ;  /* 0x0000000111110836 */ /* 0x000fc60000000000 */
[----:B------:R-:W-:Y:S02]  /*08f0*/  ISETP.GE.U32.AND P1, PT, R3, R2, PT ;  /* 0x000000020300720c */ /* 0x000fe40003f26070 */
[----:B------:R-:W0:Y:S11]  /*0900*/  LDS R3, [UR4] ;  /* 0x00000004ff037984 */ /* 0x000e360008000800 */
[----:B------:R-:W-:-:S02]  /*0910*/  @P1 IADD3 R17, PT, PT, R17, 0x1, RZ ;  /* 0x0000000111111810 */ /* 0x000fc40007ffe0ff */
[----:B------:R-:W-:-:S05]  /*0920*/  @!P2 LOP3.LUT R17, RZ, R2, RZ, 0x33, !PT ;  /* 0x00000002ff11a212 */ /* 0x000fca00078e33ff */
[----:B------:R-:W-:Y:S01]  /*0930*/  IMAD.IADD R10, R18, 0x1, R17 ;  /* 0x00000001120a7824 */ /* 0x000fe200078e0211 */
[----:B------:R-:W-:-:S04]  /*0940*/  MOV R17, R11 ;  /* 0x0000000b00117202 */ /* 0x000fc80000000f00 */
[C---:B------:R-:W-:Y:S02]  /*0950*/  LOP3.LUT R16, R10.reuse, 0x3, RZ, 0xc0, !PT ;  /* 0x000000030a107812 */ /* 0x040fe400078ec0ff */
[----:B------:R-:W-:Y:S02]  /*0960*/  ISETP.GE.U32.AND P0, PT, R10, 0x3, PT ;  /* 0x000000030a00780c */ /* 0x000fe40003f06070 */
[----:B------:R-:W-:-:S13]  /*0970*/  ISETP.NE.AND P1, PT, R16, 0x3, PT ;  /* 0x000000031000780c */ /* 0x000fda0003f25270 */
[----:B0-----:R-:W-:Y:S05]  /*0980*/  @!P1 BRA `(.L_x_11) ;  /* 0x0000000000689947 */ /* 0x001fea0003800000 */
[----:B------:R-:W-:Y:S02]  /*0990*/  VIADD R10, R10, 0x1 ;  /* 0x000000010a0a7836 */ /* 0x000fe40000000000 */
[----:B------:R-:W-:-:S03]  /*09a0*/  IMAD.WIDE.U32 R18, R11, 0x4, R6 ;  /* 0x000000040b127825 */ /* 0x000fc600078e0006 */
[----:B------:R-:W-:-:S05]  /*09b0*/  LOP3.LUT R10, R10, 0x3, RZ, 0xc0, !PT ;  /* 0x000000030a0a7812 */ /* 0x000fca00078ec0ff */
[C---:B------:R-:W-:Y:S01]  /*09c0*/  IMAD R17, R10.reuse, R2, R11 ;  /* 0x000000020a117224 */ /* 0x040fe200078e020b */
[----:B------:R-:W-:-:S07]  /*09d0*/  IADD3 R10, PT, PT, -R10, RZ, RZ ;  /* 0x000000ff0a0a7210 */ /* 0x000fce0007ffe1ff */
.L_x_12:
[----:B------:R-:W-:-:S05]  /*09e0*/  IADD3 R22, P1, PT, R18, R14, RZ ;  /* 0x0000000e12167210 */ /* 0x000fca0007f3e0ff */
[----:B0-----:R-:W-:-:S05]  /*09f0*/  IMAD.X R23, R19, 0x1, R15, P1 ;  /* 0x0000000113177824 */ /* 0x001fca00008e060f */
[----:B------:R-:W2:Y:S01]  /*0a00*/  LDG.E R22, desc[UR6][R22.64] ;  /* 0x0000000616167981 */ /* 0x000ea2000c1e1900 */
[----:B------:R-:W-:Y:S02]  /*0a10*/  HFMA2 R21, -RZ, RZ, 0.96630859375, -0.0022525787353515625 ;  /* 0x3bbb989dff157431 */ /* 0x000fe400000001ff */
[----:B------:R-:W-:Y:S01]  /*0a20*/  IMAD.MOV.U32 R25, RZ, RZ, 0x437c0000 ;  /* 0x437c0000ff197424 */ /* 0x000fe200078e00ff */
[----:B------:R-:W-:Y:S01]  /*0a30*/  IADD3 R10, PT, PT, R10, 0x1, RZ ;  /* 0x000000010a0a7810 */ /* 0x000fe20007ffe0ff */
[----:B--2---:R-:W-:-:S04]  /*0a40*/  FADD R16, -R3, R22 ;  /* 0x0000001603107221 */ /* 0x004fc80000000100 */
[----:B------:R-:W-:-:S04]  /*0a50*/  FFMA.SAT R20, R16, R21, 0.5 ;  /* 0x3f00000010147423 */ /* 0x000fc80000002015 */
[----:B------:R-:W-:Y:S01]  /*0a60*/  FFMA.RM R21, R20, R25, 12582913 ;  /* 0x4b40000114157423 */ /* 0x000fe20000004019 */
[----:B------:R-:W-:-:S03]  /*0a70*/  IADD3 R20, P1, PT, R18, R8, RZ ;  /* 0x0000000812147210 */ /* 0x000fc60007f3e0ff */
[----:B------:R-:W-:-:S04]  /*0a80*/  FADD R25, R21, -12583039 ;  /* 0xcb40007f15197421 */ /* 0x000fc80000000000 */
[----:B------:R-:W-:-:S04]  /*0a90*/  FFMA R25, R16, 1.4426950216293334961, -R25 ;  /* 0x3fb8aa3b10197823 */ /* 0x000fc80000000819 */
[----:B------:R-:W-:Y:S01]  /*0aa0*/  FFMA R25, R16, 1.925963033500011079e-08, R25 ;  /* 0x32a5706010197823 */ /* 0x000fe20000000019 */
[----:B------:R-:W-:Y:S01]  /*0ab0*/  SHF.L.U32 R16, R21, 0x17, RZ ;  /* 0x0000001715107819 */ /* 0x000fe200000006ff */
[----:B------:R-:W-:Y:S01]  /*0ac0*/  IMAD.X R21, R19, 0x1, R9, P1 ;  /* 0x0000000113157824 */ /* 0x000fe200008e0609 */
[----:B------:R-:W-:Y:S01]  /*0ad0*/  ISETP.NE.AND P1, PT, R10, RZ, PT ;  /* 0x000000ff0a00720c */ /* 0x000fe20003f25270 */
[----:B------:R-:W-:Y:S02]  /*0ae0*/  IMAD.WIDE.U32 R18, R2, 0x4, R18 ;  /* 0x0000000402127825 */ /* 0x000fe400078e0012 */
[----:B------:R-:W0:Y:S02]  /*0af0*/  MUFU.EX2 R25, R25 ;  /* 0x0000001900197308 */ /* 0x000e240000000800 */
[----:B0-----:R-:W-:-:S05]  /*0b00*/  FMUL R23, R16, R25 ;  /* 0x0000001910177220 */ /* 0x001fca0000400000 */
[----:B------:R0:W-:Y:S03]  /*0b10*/  STG.E desc[UR6][R20.64], R23 ;  /* 0x0000001714007986 */ /* 0x0001e6000c101906 */
[----:B------:R-:W-:Y:S05]  /*0b20*/  @P1 BRA `(.L_x_12) ;  /* 0xfffffffc00ac1947 */ /* 0x000fea000383ffff */
.L_x_11:
[----:B------:R-:W-:Y:S05]  /*0b30*/  BSYNC.RECONVERGENT B1 ;  /* 0x0000000000017941 */ /* 0x000fea0003800200 */
.L_x_10:
[----:B------:R-:W-:Y:S05]  /*0b40*/  @!P0 BRA `(.L_x_9) ;  /* 0x0000000000f08947 */ /* 0x000fea0003800000 */
.L_x_13:
[----:B------:R-:W-:-:S06]  /*0b50*/  IMAD.WIDE.U32 R18, R17, 0x4, R12 ;  /* 0x0000000411127825 */ /* 0x000fcc00078e000c */
[----:B------:R-:W2:Y:S01]  /*0b60*/  LDG.E R18, desc[UR6][R18.64] ;  /* 0x0000000612127981 */ /* 0x000ea2000c1e1900 */
[----:B------:R-:W-:Y:S01]  /*0b70*/  IMAD.MOV.U32 R10, RZ, RZ, 0x3bbb989d ;  /* 0x3bbb989dff0a7424 */ /* 0x000fe200078e00ff */
[----:B------:R-:W-:Y:S01]  /*0b80*/  MOV R14, 0x437c0000 ;  /* 0x437c0000000e7802 */ /* 0x000fe20000000f00 */
[----:B--2---:R-:W-:-:S04]  /*0b90*/  FADD R15, -R3, R18 ;  /* 0x00000012030f7221 */ /* 0x004fc80000000100 */
[----:B01----:R-:W-:-:S04]  /*0ba0*/  FFMA.SAT R21, R15, R10, 0.5 ;  /* 0x3f0000000f157423 */ /* 0x003fc8000000200a */
[----:B------:R-:W-:-:S04]  /*0bb0*/  FFMA.RM R21, R21, R14, 12582913 ;  /* 0x4b40000115157423 */ /* 0x000fc8000000400e */
[C---:B------:R-:W-:Y:S01]  /*0bc0*/  FADD R16, R21.reuse, -12583039 ;  /* 0xcb40007f15107421 */ /* 0x040fe20000000000 */
[----:B------:R-:W-:-:S03]  /*0bd0*/  IMAD.SHL.U32 R21, R21, 0x800000, RZ ;  /* 0x0080000015157824 */ /* 0x000fc600078e00ff */
[----:B------:R-:W-:-:S04]  /*0be0*/  FFMA R16, R15, 1.4426950216293334961, -R16 ;  /* 0x3fb8aa3b0f107823 */ /* 0x000fc80000000810 */
[----:B------:R-:W-:Y:S01]  /*0bf0*/  FFMA R22, R15, 1.925963033500011079e-08, R16 ;  /* 0x32a570600f167823 */ /* 0x000fe20000000010 */
[----:B------:R-:W-:Y:S01]  /*0c00*/  IADD3 R15, PT, PT, R2, R17, RZ ;  /* 0x00000011020f7210 */ /* 0x000fe20007ffe0ff */
[----:B------:R-:W-:-:S04]  /*0c10*/  IMAD.WIDE.U32 R16, R17, 0x4, R4 ;  /* 0x0000000411107825 */ /* 0x000fc800078e0004 */
[----:B------:R-:W0:Y:S02]  /*0c20*/  MUFU.EX2 R22, R22 ;  /* 0x0000001600167308 */ /* 0x000e240000000800 */
[----:B0-----:R-:W-:Y:S01]  /*0c30*/  FMUL R23, R21, R22 ;  /* 0x0000001615177220 */ /* 0x001fe20000400000 */
[----:B------:R-:W-:-:S04]  /*0c40*/  IMAD.WIDE.U32 R20, R15, 0x4, R12 ;  /* 0x000000040f147825 */ /* 0x000fc800078e000c */
[----:B------:R0:W-:Y:S04]  /*0c50*/  STG.E desc[UR6][R16.64], R23 ;  /* 0x0000001710007986 */ /* 0x0001e8000c101906 */
[----:B------:R-:W2:Y:S01]  /*0c60*/  LDG.E R20, desc[UR6][R20.64] ;  /* 0x0000000614147981 */ /* 0x000ea2000c1e1900 */
[----:B0-----:R-:W-:-:S04]  /*0c70*/  IMAD.WIDE.U32 R16, R15, 0x4, R4 ;  /* 0x000000040f107825 */ /* 0x001fc800078e0004 */
[----:B--2---:R-:W-:-:S04]  /*0c80*/  FADD R19, -R3, R20 ;  /* 0x0000001403137221 */ /* 0x004fc80000000100 */
[----:B------:R-:W-:-:S04]  /*0c90*/  FFMA.SAT R25, R19, R10, 0.5 ;  /* 0x3f00000013197423 */ /* 0x000fc8000000200a */
[----:B------:R-:W-:-:S04]  /*0ca0*/  FFMA.RM R25, R25, R14, 12582913 ;  /* 0x4b40000119197423 */ /* 0x000fc8000000400e */
[C---:B------:R-:W-:Y:S01]  /*0cb0*/  FADD R18, R25.reuse, -12583039 ;  /* 0xcb40007f19127421 */ /* 0x040fe20000000000 */
[----:B------:R-:W-:-:S03]  /*0cc0*/  IMAD.SHL.U32 R25, R25, 0x800000, RZ ;  /* 0x0080000019197824 */ /* 0x000fc600078e00ff */
[----:B------:R-:W-:-:S04]  /*0cd0*/  FFMA R18, R19, 1.4426950216293334961, -R18 ;  /* 0x3fb8aa3b13127823 */ /* 0x000fc80000000812 */
[----:B------:R-:W-:Y:S01]  /*0ce0*/  FFMA R18, R19, 1.925963033500011079e-08, R18 ;  /* 0x32a5706013127823 */ /* 0x000fe20000000012 */
[----:B------:R-:W-:-:S05]  /*0cf0*/  IADD3 R19, PT, PT, R15, R2, RZ ;  /* 0x000000020f137210 */ /* 0x000fca0007ffe0ff */
[----:B------:R-:W0:Y:S01]  /*0d00*/  MUFU.EX2 R18, R18 ;  /* 0x0000001200127308 */ /* 0x000e220000000800 */
[----:B------:R-:W-:-:S04]  /*0d10*/  IMAD.WIDE.U32 R20, R19, 0x4, R12 ;  /* 0x0000000413147825 */ /* 0x000fc800078e000c */
[----:B0-----:R-:W-:-:S05]  /*0d20*/  FMUL R25, R25, R18 ;  /* 0x0000001219197220 */ /* 0x001fca0000400000 */
        /* <DEDUP_REMOVED lines=16> */
[----:B0-----:R-:W-:-:S04]  /*0e30*/  IADD3 R17, PT, PT, R15, R2, RZ ;  /* 0x000000020f117210 */ /* 0x001fc80007ffe0ff */
[----:B------:R-:W-:Y:S01]  /*0e40*/  ISETP.GE.AND P0, PT, R17, R0, PT ;  /* 0x000000001100720c */ /* 0x000fe20003f06270 */
[----:B--2---:R-:W-:-:S04]  /*0e50*/  FADD R21, -R3, R18 ;  /* 0x0000001203157221 */ /* 0x004fc80000000100 */
[----:B------:R-:W-:-:S04]  /*0e60*/  FFMA.SAT R25, R21, R10, 0.5 ;  /* 0x3f00000015197423 */ /* 0x000fc8000000200a */
[----:B------:R-:W-:-:S04]  /*0e70*/  FFMA.RM R25, R25, R14, 12582913 ;  /* 0x4b40000119197423 */ /* 0x000fc8000000400e */
[C---:B------:R-:W-:Y:S01]  /*0e80*/  FADD R10, R25.reuse, -12583039 ;  /* 0xcb40007f190a7421 */ /* 0x040fe20000000000 */
[----:B------:R-:W-:-:S03]  /*0e90*/  IMAD.SHL.U32 R25, R25, 0x800000, RZ ;  /* 0x0080000019197824 */ /* 0x000fc600078e00ff */
[----:B------:R-:W-:-:S04]  /*0ea0*/  FFMA R10, R21, 1.4426950216293334961, -R10 ;  /* 0x3fb8aa3b150a7823 */ /* 0x000fc8000000080a */
[----:B------:R-:W-:Y:S01]  /*0eb0*/  FFMA R10, R21, 1.925963033500011079e-08, R10 ;  /* 0x32a57060150a7823 */ /* 0x000fe2000000000a */
[----:B------:R-:W-:-:S05]  /*0ec0*/  IMAD.WIDE.U32 R20, R15, 0x4, R4 ;  /* 0x000000040f147825 */ /* 0x000fca00078e0004 */
[----:B------:R-:W0:Y:S02]  /*0ed0*/  MUFU.EX2 R10, R10 ;  /* 0x0000000a000a7308 */ /* 0x000e240000000800 */
[----:B0-----:R-:W-:-:S05]  /*0ee0*/  FMUL R25, R25, R10 ;  /* 0x0000000a19197220 */ /* 0x001fca0000400000 */
[----:B------:R1:W-:Y:S01]  /*0ef0*/  STG.E desc[UR6][R20.64], R25 ;  /* 0x0000001914007986 */ /* 0x0003e2000c101906 */
[----:B------:R-:W-:Y:S05]  /*0f00*/  @!P0 BRA `(.L_x_13) ;  /* 0xfffffffc00108947 */ /* 0x000fea000383ffff */
.L_x_9:
[----:B------:R-:W-:Y:S05]  /*0f10*/  BSYNC.RECONVERGENT B0 ;  /* 0x0000000000007941 */ /* 0x000fea0003800200 */
.L_x_8:
[----:B------:R-:W-:Y:S01]  /*0f20*/  ISETP.NE.AND P0, PT, R11, RZ, PT ;  /* 0x000000ff0b00720c */ /* 0x000fe20003f05270 */
[----:B------:R-:W-:-:S12]  /*0f30*/  BSSY.RECONVERGENT B0, `(.L_x_14) ;  /* 0x000006c000007945 */ /* 0x000fd80003800200 */
[----:B------:R-:W-:Y:S05]  /*0f40*/  @P0 BRA `(.L_x_15) ;  /* 0x0000000400a80947 */ /* 0x000fea0003800000 */
[----:B------:R3:W5:Y:S01]  /*0f50*/  LDG.E R19, desc[UR6][R4.64] ;  /* 0x0000000604137981 */ /* 0x000762000c1e1900 */
[----:B------:R-:W-:-:S13]  /*0f60*/  ISETP.GE.AND P0, PT, R0, 0x2, PT ;  /* 0x000000020000780c */ /* 0x000fda0003f06270 */
[----:B---3--:R-:W-:Y:S05]  /*0f70*/  @!P0 BRA `(.L_x_16) ;  /* 0x0000000400988947 */ /* 0x008fea0003800000 */
[C---:B------:R-:W-:Y:S01]  /*0f80*/  VIADD R3, R0.reuse, 0xfffffffe ;  /* 0xfffffffe00037836 */ /* 0x040fe20000000000 */
[----:B------:R-:W-:-:S04]  /*0f90*/  IADD3 R14, PT, PT, R0, -0x1, RZ ;  /* 0xffffffff000e7810 */ /* 0x000fc80007ffe0ff */
[----:B------:R-:W-:Y:S01]  /*0fa0*/  ISETP.GE.U32.AND P0, PT, R3, 0xf, PT ;  /* 0x0000000f0300780c */ /* 0x000fe20003f06070 */
[----:B------:R-:W-:Y:S01]  /*0fb0*/  IMAD.MOV.U32 R3, RZ, RZ, 0x1 ;  /* 0x00000001ff037424 */ /* 0x000fe200078e00ff */
[----:B-1----:R-:W-:-:S11]  /*0fc0*/  LOP3.LUT R25, R14, 0xf, RZ, 0xc0, !PT ;  /* 0x0000000f0e197812 */ /* 0x002fd600078ec0ff */
[----:B------:R-:W-:Y:S05]  /*0fd0*/  @!P0 BRA `(.L_x_17) ;  /* 0x0000000000b48947 */ /* 0x000fea0003800000 */
[----:B------:R-:W-:Y:S01]  /*0fe0*/  IADD3 R12, P0, PT, R6, R8, RZ ;  /* 0x00000008060c7210 */ /* 0x000fe20007f1e0ff */
[----:B------:R-:W-:Y:S01]  /*0ff0*/  HFMA2 R10, -RZ, RZ, 0, 0 ;  /* 0x00000000ff0a7431 */ /* 0x000fe200000001ff */
[----:B------:R-:W-:Y:S02]  /*1000*/  LOP3.LUT R3, R14, 0xfffffff0, RZ, 0xc0, !PT ;  /* 0xfffffff00e037812 */ /* 0x000fe400078ec0ff */
[----:B------:R-:W-:-:S03]  /*1010*/  IADD3 R12, P1, PT, R12, 0x20, RZ ;  /* 0x000000200c0c7810 */ /* 0x000fc60007f3e0ff */
[----:B------:R-:W-:Y:S01]  /*1020*/  IMAD.MOV R3, RZ, RZ, -R3 ;  /* 0x000000ffff037224 */ /* 0x000fe200078e0a03 */
[----:B------:R-:W-:-:S09]  /*1030*/  IADD3.X R13, PT, PT, RZ, R7, R9, P1, P0 ;  /* 0x00000007ff0d7210 */ /* 0x000fd20000fe0409 */
.L_x_18:
[----:B------:R-:W3:Y:S04]  /*1040*/  LDG.E R24, desc[UR6][R12.64+-0x1c] ;  /* 0xffffe4060c187981 */ /* 0x000ee8000c1e1900 */
[----:B------:R-:W4:Y:S04]  /*1050*/  LDG.E R27, desc[UR6][R12.64+-0x18] ;  /* 0xffffe8060c1b7981 */ /* 0x000f28000c1e1900 */
[----:B0-----:R-:W2:Y:S04]  /*1060*/  LDG.E R23, desc[UR6][R12.64+-0x14] ;  /* 0xffffec060c177981 */ /* 0x001ea8000c1e1900 */
[----:B------:R-:W2:Y:S04]  /*1070*/  LDG.E R22, desc[UR6][R12.64+-0x10] ;  /* 0xfffff0060c167981 */ /* 0x000ea8000c1e1900 */
[----:B------:R-:W2:Y:S04]  /*1080*/  LDG.E R21, desc[UR6][R12.64+-0xc] ;  /* 0xfffff4060c157981 */ /* 0x000ea8000c1e1900 */
[----:B------:R-:W2:Y:S04]  /*1090*/  LDG.E R20, desc[UR6][R12.64+-0x8] ;  /* 0xfffff8060c147981 */ /* 0x000ea8000c1e1900 */
[----:B------:R-:W2:Y:S04]  /*10a0*/  LDG.E R18, desc[UR6][R12.64+-0x4] ;  /* 0xfffffc060c127981 */ /* 0x000ea8000c1e1900 */
[----:B------:R-:W2:Y:S04]  /*10b0*/  LDG.E R17, desc[UR6][R12.64] ;  /* 0x000000060c117981 */ /* 0x000ea8000c1e1900 */
[----:B------:R-:W2:Y:S04]  /*10c0*/  LDG.E R16, desc[UR6][R12.64+0x4] ;  /* 0x000004060c107981 */ /* 0x000ea8000c1e1900 */
[----:B------:R-:W2:Y:S01]  /*10d0*/  LDG.E R15, desc[UR6][R12.64+0x8] ;  /* 0x000008060c0f7981 */ /* 0x000ea2000c1e1900 */
[----:B---3-5:R-:W-:-:S03]  /*10e0*/  FADD R24, R24, R19 ;  /* 0x0000001318187221 */ /* 0x028fc60000000000 */
[----:B------:R-:W3:Y:S01]  /*10f0*/  LDG.E R19, desc[UR6][R12.64+0xc] ;  /* 0x00000c060c137981 */ /* 0x000ee2000c1e1900 */
[----:B----4-:R-:W-:-:S03]  /*1100*/  FADD R26, R24, R27 ;  /* 0x0000001b181a7221 */ /* 0x010fc60000000000 */
[----:B------:R-:W4:Y:S01]  /*1110*/  LDG.E R24, desc[UR6][R12.64+0x10] ;  /* 0x000010060c187981 */ /* 0x000f22000c1e1900 */
[----:B--2---:R-:W-:-:S03]  /*1120*/  FADD R27, R26, R23 ;  /* 0x000000171a1b7221 */ /* 0x004fc60000000000 */
[----:B------:R-:W2:Y:S01]  /*1130*/  LDG.E R23, desc[UR6][R12.64+0x14] ;  /* 0x000014060c177981 */ /* 0x000ea2000c1e1900 */
[----:B------:R-:W-:-:S03]  /*1140*/  FADD R26, R27, R22 ;  /* 0x000000161b1a7221 */ /* 0x000fc60000000000 */
[----:B------:R-:W2:Y:S01]  /*1150*/  LDG.E R22, desc[UR6][R12.64+0x18] ;  /* 0x000018060c167981 */ /* 0x000ea2000c1e1900 */
[----:B------:R-:W-:-:S03]  /*1160*/  FADD R27, R26, R21 ;  /* 0x000000151a1b7221 */ /* 0x000fc60000000000 */
[----:B------:R-:W2:Y:S01]  /*1170*/  LDG.E R21, desc[UR6][R12.64+0x1c] ;  /* 0x00001c060c157981 */ /* 0x000ea2000c1e1900 */
[----:B------:R-:W-:-:S03]  /*1180*/  FADD R27, R27, R20 ;  /* 0x000000141b1b7221 */ /* 0x000fc60000000000 */
[----:B------:R0:W2:Y:S01]  /*1190*/  LDG.E R20, desc[UR6][R12.64+0x20] ;  /* 0x000020060c147981 */ /* 0x0000a2000c1e1900 */
[----:B------:R-:W-:Y:S01]  /*11a0*/  IADD3 R3, PT, PT, R3, 0x10, RZ ;  /* 0x0000001003037810 */ /* 0x000fe20007ffe0ff */
[----:B------:R-:W-:Y:S01]  /*11b0*/  FADD R18, R27, R18 ;  /* 0x000000121b127221 */ /* 0x000fe20000000000 */
[----:B------:R-:W-:Y:S02]  /*11c0*/  IADD3 R10, PT, PT, R10, 0x10, RZ ;  /* 0x000000100a0a7810 */ /* 0x000fe40007ffe0ff */
[----:B------:R-:W-:Y:S01]  /*11d0*/  ISETP.NE.AND P0, PT, R3, RZ, PT ;  /* 0x000000ff0300720c */ /* 0x000fe20003f05270 */
[----:B------:R-:W-:-:S04]  /*11e0*/  FADD R17, R18, R17 ;  /* 0x0000001112117221 */ /* 0x000fc80000000000 */
[----:B------:R-:W-:Y:S01]  /*11f0*/  FADD R16, R17, R16 ;  /* 0x0000001011107221 */ /* 0x000fe20000000000 */
[----:B0-----:R-:W-:-:S03]  /*1200*/  IADD3 R12, P1, PT, R12, 0x40, RZ ;  /* 0x000000400c0c7810 */ /* 0x001fc60007f3e0ff */
[----:B------:R-:W-:Y:S02]  /*1210*/  FADD R16, R16, R15 ;  /* 0x0000000f10107221 */ /* 0x000fe40000000000 */
[----:B------:R-:W-:Y:S02]  /*1220*/  IMAD.X R13, RZ, RZ, R13, P1 ;  /* 0x000000ffff0d7224 */ /* 0x000fe400008e060d */
[----:B---3--:R-:W-:-:S04]  /*1230*/  FADD R19, R16, R19 ;  /* 0x0000001310137221 */ /* 0x008fc80000000000 */
[----:B----4-:R-:W-:-:S04]  /*1240*/  FADD R24, R19, R24 ;  /* 0x0000001813187221 */ /* 0x010fc80000000000 */
[----:B--2---:R-:W-:-:S04]  /*1250*/  FADD R23, R24, R23 ;  /* 0x0000001718177221 */ /* 0x004fc80000000000 */
[----:B------:R-:W-:-:S04]  /*1260*/  FADD R22, R23, R22 ;  /* 0x0000001617167221 */ /* 0x000fc80000000000 */
[----:B------:R-:W-:-:S04]  /*1270*/  FADD R21, R22, R21 ;  /* 0x0000001516157221 */ /* 0x000fc80000000000 */
[----:B------:R-:W-:Y:S01]  /*1280*/  FADD R19, R21, R20 ;  /* 0x0000001415137221 */ /* 0x000fe20000000000 */
[----:B------:R-:W-:Y:S06]  /*1290*/  @P0 BRA `(.L_x_18) ;  /* 0xfffffffc00680947 */ /* 0x000fec000383ffff */
[----:B------:R-:W-:-:S07]  /*12a0*/  VIADD R3, R10, 0x1 ;  /* 0x000000010a037836 */ /* 0x000fce0000000000 */
.L_x_17:
[----:B------:R-:W-:-:S13]  /*12b0*/  ISETP.NE.AND P0, PT, R25, RZ, PT ;  /* 0x000000ff1900720c */ /* 0x000fda0003f05270 */
[----:B------:R-:W-:Y:S05]  /*12c0*/  @!P0 BRA `(.L_x_16) ;  /* 0x0000000000c48947 */ /* 0x000fea0003800000 */
[----:B------:R-:W-:Y:S02]  /*12d0*/  ISETP.GE.U32.AND P0, PT, R25, 0x8, PT ;  /* 0x000000081900780c */ /* 0x000fe40003f06070 */
[----:B------:R-:W-:-:S04]  /*12e0*/  LOP3.LUT R16, R14, 0x7, RZ, 0xc0, !PT ;  /* 0x000000070e107812 */ /* 0x000fc800078ec0ff */
[----:B------:R-:W-:-:S07]  /*12f0*/  ISETP.NE.AND P1, PT, R16, RZ, PT ;  /* 0x000000ff1000720c */ /* 0x000fce0003f25270 */
[----:B------:R-:W-:Y:S06]  /*1300*/  @!P0 BRA `(.L_x_19) ;  /* 0x0000000000488947 */ /* 0x000fec0003800000 */
[----:B------:R-:W-:-:S05]  /*1310*/  IMAD.WIDE.U32 R12, R3, 0x4, R4 ;  /* 0x00000004030c7825 */ /* 0x000fca00078e0004 */
[----:B------:R-:W3:Y:S04]  /*1320*/  LDG.E R10, desc[UR6][R12.64] ;  /* 0x000000060c0a7981 */ /* 0x000ee8000c1e1900 */
[----:B------:R-:W4:Y:S04]  /*1330*/  LDG.E R15, desc[UR6][R12.64+0x4] ;  /* 0x000004060c0f7981 */ /* 0x000f28000c1e1900 */
[----:B------:R-:W2:Y:S04]  /*1340*/  LDG.E R17, desc[UR6][R12.64+0x8] ;  /* 0x000008060c117981 */ /* 0x000ea8000c1e1900 */
[----:B0-----:R-:W2:Y:S04]  /*1350*/  LDG.E R21, desc[UR6][R12.64+0xc] ;  /* 0x00000c060c157981 */ /* 0x001ea8000c1e1900 */
[----:B------:R-:W2:Y:S04]  /*1360*/  LDG.E R23, desc[UR6][R12.64+0x10] ;  /* 0x000010060c177981 */ /* 0x000ea8000c1e1900 */
[----:B------:R-:W2:Y:S04]  /*1370*/  LDG.E R25, desc[UR6][R12.64+0x14] ;  /* 0x000014060c197981 */ /* 0x000ea8000c1e1900 */
[----:B------:R-:W2:Y:S04]  /*1380*/  LDG.E R27, desc[UR6][R12.64+0x18] ;  /* 0x000018060c1b7981 */ /* 0x000ea8000c1e1900 */
[----:B------:R-:W2:Y:S01]  /*1390*/  LDG.E R29, desc[UR6][R12.64+0x1c] ;  /* 0x00001c060c1d7981 */ /* 0x000ea2000c1e1900 */
[----:B------:R-:W-:Y:S01]  /*13a0*/  IADD3 R3, PT, PT, R3, 0x8, RZ ;  /* 0x0000000803037810 */ /* 0x000fe20007ffe0ff */
[----:B---3-5:R-:W-:-:S04]  /*13b0*/  FADD R10, R19, R10 ;  /* 0x0000000a130a7221 */ /* 0x028fc80000000000 */
[----:B----4-:R-:W-:-:S04]  /*13c0*/  FADD R10, R10, R15 ;  /* 0x0000000f0a0a7221 */ /* 0x010fc80000000000 */
[----:B--2---:R-:W-:-:S04]  /*13d0*/  FADD R10, R10, R17 ;  /* 0x000000110a0a7221 */ /* 0x004fc80000000000 */
[----:B------:R-:W-:-:S04]  /*13e0*/  FADD R10, R10, R21 ;  /* 0x000000150a0a7221 */ /* 0x000fc80000000000 */
[----:B------:R-:W-:-:S04]  /*13f0*/  FADD R10, R10, R23 ;  /* 0x000000170a0a7221 */ /* 0x000fc80000000000 */
[----:B------:R-:W-:-:S04]  /*1400*/  FADD R10, R10, R25 ;  /* 0x000000190a0a7221 */ /* 0x000fc80000000000 */
[----:B------:R-:W-:-:S04]  /*1410*/  FADD R10, R10, R27 ;  /* 0x0000001b0a0a7221 */ /* 0x000fc80000000000 */
[----:B------:R-:W-:-:S07]  /*1420*/  FADD R19, R10, R29 ;  /* 0x0000001d0a137221 */ /* 0x000fce0000000000 */
.L_x_19:
        /* <DEDUP_REMOVED lines=9> */
[----:B0-----:R-:W2:Y:S01]  /*14c0*/  LDG.E R21, desc[UR6][R12.64+0xc] ;  /* 0x00000c060c157981 */ /* 0x001ea2000c1e1900 */
[----:B------:R-:W-:-:S02]  /*14d0*/  VIADD R3, R3, 0x4 ;  /* 0x0000000403037836 */ /* 0x000fc40000000000 */
[----:B---3-5:R-:W-:-:S04]  /*14e0*/  FADD R10, R19, R10 ;  /* 0x0000000a130a7221 */ /* 0x028fc80000000000 */
[----:B----4-:R-:W-:-:S04]  /*14f0*/  FADD R10, R10, R15 ;  /* 0x0000000f0a0a7221 */ /* 0x010fc80000000000 */
[----:B--2---:R-:W-:-:S04]  /*1500*/  FADD R10, R10, R17 ;  /* 0x000000110a0a7221 */ /* 0x004fc80000000000 */
[----:B------:R-:W-:-:S07]  /*1510*/  FADD R19, R10, R21 ;  /* 0x000000150a137221 */ /* 0x000fce0000000000 */
.L_x_20:
[----:B------:R-:W-:Y:S05]  /*1520*/  @!P1 BRA `(.L_x_16) ;  /* 0x00000000002c9947 */ /* 0x000fea0003800000 */
[----:B------:R-:W-:Y:S01]  /*1530*/  IMAD.WIDE.U32 R12, R3, 0x4, R6 ;  /* 0x00000004030c7825 */ /* 0x000fe200078e0006 */
[----:B------:R-:W-:Y:S02]  /*1540*/  IADD3 R3, PT, PT, -R14, RZ, RZ ;  /* 0x000000ff0e037210 */ /* 0x000fe40007ffe1ff */
[----:B------:R-:W-:-:S05]  /*1550*/  IADD3 R12, P0, PT, R12, R8, RZ ;  /* 0x000000080c0c7210 */ /* 0x000fca0007f1e0ff */
[----:B------:R-:W-:-:S08]  /*1560*/  IMAD.X R13, R13, 0x1, R9, P0 ;  /* 0x000000010d0d7824 */ /* 0x000fd000000e0609 */
.L_x_21:
[----:B------:R1:W3:Y:S01]  /*1570*/  LDG.E R10, desc[UR6][R12.64] ;  /* 0x000000060c0a7981 */ /* 0x0002e2000c1e1900 */
[----:B------:R-:W-:-:S04]  /*1580*/  IADD3 R3, PT, PT, R3, 0x1, RZ ;  /* 0x0000000103037810 */ /* 0x000fc80007ffe0ff */
[----:B------:R-:W-:Y:S02]  /*1590*/  ISETP.NE.AND P0, PT, R3, RZ, PT ;  /* 0x000000ff0300720c */ /* 0x000fe40003f05270 */
[----:B-1----:R-:W-:-:S05]  /*15a0*/  IADD3 R12, P1, PT, R12, 0x4, RZ ;  /* 0x000000040c0c7810 */ /* 0x002fca0007f3e0ff */
[----:B------:R-:W-:Y:S02]  /*15b0*/  IMAD.X R13, RZ, RZ, R13, P1 ;  /* 0x000000ffff0d7224 */ /* 0x000fe400008e060d */
[----:B---3-5:R-:W-:-:S04]  /*15c0*/  FADD R19, R10, R19 ;  /* 0x000000130a137221 */ /* 0x028fc80000000000 */
[----:B------:R-:W-:Y:S05]  /*15d0*/  @P0 BRA `(.L_x_21) ;  /* 0xfffffffc00e40947 */ /* 0x000fea000383ffff */
.L_x_16:
[----:B-----5:R3:W-:Y:S02]  /*15e0*/  STS [UR4], R19 ;  /* 0x00000013ff007988 */ /* 0x0207e40008000804 */
.L_x_15:
[----:B------:R-:W-:Y:S05]  /*15f0*/  BSYNC.RECONVERGENT B0 ;  /* 0x0000000000007941 */ /* 0x000fea0003800200 */
.L_x_14:
[----:B------:R-:W-:Y:S01]  /*1600*/  BAR.SYNC.DEFER_BLOCKING 0x0 ;  /* 0x0000000000007b1d */ /* 0x000fe20000010000 */
[----:B------:R-:W-:-:S13]  /*1610*/  ISETP.GE.AND P0, PT, R11, R0, PT ;  /* 0x000000000b00720c */ /* 0x000fda0003f06270 */
[----:B------:R-:W-:Y:S05]  /*1620*/  @P0 EXIT ;  /* 0x000000000000094d */ /* 0x000fea0003800000 */
[----:B--2---:R-:W2:Y:S01]  /*1630*/  I2F.U32.RP R10, R2 ;  /* 0x00000002000a7306 */ /* 0x004ea20000209000 */
[----:B------:R-:W-:Y:S01]  /*1640*/  IADD3 R3, PT, PT, R11, R2, RZ ;  /* 0x000000020b037210 */ /* 0x000fe20007ffe0ff */
[----:B------:R-:W-:Y:S01]  /*1650*/  BSSY.RECONVERGENT B0, `(.L_x_22) ;  /* 0x0000037000007945 */ /* 0x000fe20003800200 */
[----:B------:R-:W-:Y:S02]  /*1660*/  ISETP.NE.U32.AND P2, PT, R2, RZ, PT ;  /* 0x000000ff0200720c */ /* 0x000fe40003f45070 */
[CC--:B------:R-:W-:Y:S02]  /*1670*/  ISETP.GE.U32.AND P0, PT, R3.reuse, R0.reuse, PT ;  /* 0x000000000300720c */ /* 0x0c0fe40003f06070 */
[----:B------:R-:W-:Y:S02]  /*1680*/  VIMNMX.U32 R0, PT, PT, R3, R0, !PT ;  /* 0x0000000003007248 */ /* 0x000fe40007fe0000 */
[----:B------:R-:W-:-:S04]  /*1690*/  SEL R16, RZ, 0x1, P0 ;  /* 0x00000001ff107807 */ /* 0x000fc80000000000 */
[----:B------:R-:W-:Y:S01]  /*16a0*/  IADD3 R3, PT, PT, R0, -R3, -R16 ;  /* 0x8000000300037210 */ /* 0x000fe20007ffe810 */
[----:B--2---:R-:W2:Y:S02]  /*16b0*/  MUFU.RCP R10, R10 ;  /* 0x0000000a000a7308 */ /* 0x004ea40000001000 */
[----:B--2---:R-:W-:-:S06]  /*16c0*/  IADD3 R12, PT, PT, R10, 0xffffffe, RZ ;  /* 0x0ffffffe0a0c7810 */ /* 0x004fcc0007ffe0ff */
[----:B------:R2:W4:Y:S02]  /*16d0*/  F2I.FTZ.U32.TRUNC.NTZ R13, R12 ;  /* 0x0000000c000d7305 */ /* 0x000524000021f000 */
[----:B--2---:R-:W-:Y:S02]  /*16e0*/  IMAD.MOV.U32 R12, RZ, RZ, RZ ;  /* 0x000000ffff0c7224 */ /* 0x004fe400078e00ff */
[----:B----4-:R-:W-:-:S04]  /*16f0*/  IMAD.MOV R15, RZ, RZ, -R13 ;  /* 0x000000ffff0f7224 */ /* 0x010fc800078e0a0d */
[----:B------:R-:W-:-:S04]  /*1700*/  IMAD R15, R15, R2, RZ ;  /* 0x000000020f0f7224 */ /* 0x000fc800078e02ff */
[----:B------:R-:W-:-:S06]  /*1710*/  IMAD.HI.U32 R10, R13, R15, R12 ;  /* 0x0000000f0d0a7227 */ /* 0x000fcc00078e000c */
[----:B------:R-:W-:-:S05]  /*1720*/  IMAD.HI.U32 R13, R10, R3, RZ ;  /* 0x000000030a0d7227 */ /* 0x000fca00078e00ff */
[----:B------:R-:W-:-:S05]  /*1730*/  IADD3 R0, PT, PT, -R13, RZ, RZ ;  /* 0x000000ff0d007210 */ /* 0x000fca0007ffe1ff */
[----:B------:R-:W-:-:S05]  /*1740*/  IMAD R3, R2, R0, R3 ;  /* 0x0000000002037224 */ /* 0x000fca00078e0203 */
[----:B------:R-:W-:-:S13]  /*1750*/  ISETP.GE.U32.AND P0, PT, R3, R2, PT ;  /* 0x000000020300720c */ /* 0x000fda0003f06070 */
[----:B------:R-:W-:Y:S01]  /*1760*/  @P0 IMAD.IADD R3, R3, 0x1, -R2 ;  /* 0x0000000103030824 */ /* 0x000fe200078e0a02 */
[----:B------:R-:W-:-:S04]  /*1770*/  @P0 IADD3 R13, PT, PT, R13, 0x1, RZ ;  /* 0x000000010d0d0810 */ /* 0x000fc80007ffe0ff */
[-C--:B------:R-:W-:Y:S02]  /*1780*/  ISETP.GE.U32.AND P1, PT, R3, R2.reuse, PT ;  /* 0x000000020300720c */ /* 0x080fe40003f26070 */
[----:B------:R-:W2:Y:S11]  /*1790*/  LDS R3, [UR4] ;  /* 0x00000004ff037984 */ /* 0x000eb60008000800 */
[----:B------:R-:W-:Y:S01]  /*17a0*/  @P1 VIADD R13, R13, 0x1 ;  /* 0x000000010d0d1836 */ /* 0x000fe20000000000 */
[----:B------:R-:W-:-:S04]  /*17b0*/  @!P2 LOP3.LUT R13, RZ, R2, RZ, 0x33, !PT ;  /* 0x00000002ff0da212 */ /* 0x000fc800078e33ff */
[----:B------:R-:W-:-:S04]  /*17c0*/  IADD3 R16, PT, PT, R16, R13, RZ ;  /* 0x0000000d10107210 */ /* 0x000fc80007ffe0ff */
[----:B------:R-:W-:-:S04]  /*17d0*/  LOP3.LUT R0, R16, 0x3, RZ, 0xc0, !PT ;  /* 0x0000000310007812 */ /* 0x000fc800078ec0ff */
[----:B------:R-:W-:-:S13]  /*17e0*/  ISETP.NE.AND P0, PT, R0, 0x3, PT ;  /* 0x000000030000780c */ /* 0x000fda0003f05270 */
[----:B------:R-:W-:Y:S05]  /*17f0*/  @!P0 BRA `(.L_x_23) ;  /* 0x0000000000708947 */ /* 0x000fea0003800000 */
[----:B------:R-:W-:Y:S02]  /*1800*/  VIADD R0, R16, 0x1 ;  /* 0x0000000110007836 */ /* 0x000fe40000000000 */
[----:B------:R-:W-:-:S03]  /*1810*/  IMAD.WIDE.U32 R6, R11, 0x4, R6 ;  /* 0x000000040b067825 */ /* 0x000fc600078e0006 */
[----:B------:R-:W-:Y:S02]  /*1820*/  LOP3.LUT R0, R0, 0x3, RZ, 0xc0, !PT ;  /* 0x0000000300007812 */ /* 0x000fe400078ec0ff */
[----:B------:R-:W-:-:S03]  /*1830*/  IADD3 R12, P0, PT, R6, R8, RZ ;  /* 0x00000008060c7210 */ /* 0x000fc60007f1e0ff */
[----:B------:R-:W-:Y:S01]  /*1840*/  IMAD R11, R0, R2, R11 ;  /* 0x00000002000b7224 */ /* 0x000fe200078e020b */
[----:B------:R-:W-:Y:S01]  /*1850*/  IADD3.X R13, PT, PT, R7, R9, RZ, P0, !PT ;  /* 0x00000009070d7210 */ /* 0x000fe200007fe4ff */
[----:B------:R-:W-:-:S08]  /*1860*/  IMAD.MOV R8, RZ, RZ, -R0 ;  /* 0x000000ffff087224 */ /* 0x000fd000078e0a00 */
.L_x_26:
[----:B----4-:R-:W-:Y:S01]  /*1870*/  MOV R6, R12 ;  /* 0x0000000c00067202 */ /* 0x010fe20000000f00 */
[----:B------:R-:W-:-:S05]  /*1880*/  IMAD.MOV.U32 R7, RZ, RZ, R13 ;  /* 0x000000ffff077224 */ /* 0x000fca00078e000d */
[----:B------:R-:W4:Y:S01]  /*1890*/  LDG.E R0, desc[UR6][R6.64] ;  /* 0x0000000606007981 */ /* 0x000f22000c1e1900 */
[----:B--2---:R-:W2:Y:S01]  /*18a0*/  MUFU.RCP R10, R3 ;  /* 0x00000003000a7308 */ /* 0x004ea20000001000 */
[----:B------:R-:W-:Y:S01]  /*18b0*/  IADD3 R8, PT, PT, R8, 0x1, RZ ;  /* 0x0000000108087810 */ /* 0x000fe20007ffe0ff */
[----:B------:R-:W-:Y:S03]  /*18c0*/  BSSY.RECONVERGENT B1, `(.L_x_24) ;  /* 0x000000c000017945 */ /* 0x000fe60003800200 */
[----:B------:R-:W-:Y:S01]  /*18d0*/  ISETP.NE.AND P2, PT, R8, RZ, PT ;  /* 0x000000ff0800720c */ /* 0x000fe20003f45270 */
[----:B--2---:R-:W-:-:S04]  /*18e0*/  FFMA R9, -R3, R10, 1 ;  /* 0x3f80000003097423 */ /* 0x004fc8000000010a */
[----:B------:R-:W-:Y:S01]  /*18f0*/  FFMA R9, R10, R9, R10 ;  /* 0x000000090a097223 */ /* 0x000fe2000000000a */
[----:B----4-:R-:W2:Y:S03]  /*1900*/  FCHK P0, R0, R3 ;  /* 0x0000000300007302 */ /* 0x010ea60000000000 */
[----:B------:R-:W-:-:S04]  /*1910*/  FFMA R10, R0, R9, RZ ;  /* 0x00000009000a7223 */ /* 0x000fc800000000ff */
[----:B------:R-:W-:-:S04]  /*1920*/  FFMA R12, -R3, R10, R0 ;  /* 0x0000000a030c7223 */ /* 0x000fc80000000100 */
[----:B------:R-:W-:Y:S01]  /*1930*/  FFMA R9, R9, R12, R10 ;  /* 0x0000000c09097223 */ /* 0x000fe2000000000a */
[----:B--2---:R-:W-:Y:S06]  /*1940*/  @!P0 BRA `(.L_x_25) ;  /* 0x00000000000c8947 */ /* 0x004fec0003800000 */
[----:B------:R-:W-:-:S07]  /*1950*/  MOV R10, 0x1970 ;  /* 0x00001970000a7802 */ /* 0x000fce0000000f00 */
[----:B01-3--:R-:W-:Y:S05]  /*1960*/  CALL.REL.NOINC `($__internal_0_$__cuda_sm3x_div_rn_noftz_f32_slowpath) ;  /* 0x0000000400487944 */ /* 0x00bfea0003c00000 */
[----:B------:R-:W-:-:S07]  /*1970*/  IMAD.MOV.U32 R9, RZ, RZ, R15 ;  /* 0x000000ffff097224 */ /* 0x000fce00078e000f */
.L_x_25:
[----:B------:R-:W-:Y:S05]  /*1980*/  BSYNC.RECONVERGENT B1 ;  /* 0x0000000000017941 */ /* 0x000fea0003800200 */
.L_x_24:
[----:B------:R4:W-:Y:S01]  /*1990*/  STG.E desc[UR6][R6.64], R9 ;  /* 0x0000000906007986 */ /* 0x0009e2000c101906 */
[----:B------:R-:W-:Y:S01]  /*19a0*/  IMAD.WIDE.U32 R12, R2, 0x4, R6 ;  /* 0x00000004020c7825 */ /* 0x000fe200078e0006 */
[----:B------:R-:W-:Y:S06]  /*19b0*/  @P2 BRA `(.L_x_26) ;  /* 0xfffffffc00ac2947 */ /* 0x000fec000383ffff */
.L_x_23:
[----:B------:R-:W-:Y:S05]  /*19c0*/  BSYNC.RECONVERGENT B0 ;  /* 0x0000000000007941 */ /* 0x000fea0003800200 */
.L_x_22:
[----:B------:R-:W-:Y:S01]  /*19d0*/  ISETP.GE.U32.AND P0, PT, R16, 0x3, PT ;  /* 0x000000031000780c */ /* 0x000fe20003f06070 */
[----:B------:R-:W0:-:S12]  /*19e0*/  LDCU UR4, c[0x0][0x390] ;  /* 0x00007200ff0477ac */ /* 0x000e180008000800 */
[----:B0-----:R-:W-:Y:S05]  /*19f0*/  @!P0 EXIT ;  /* 0x000000000000894d */ /* 0x001fea0003800000 */
.L_x_35:
[----:B----4-:R-:W-:-:S05]  /*1a00*/  IMAD.WIDE.U32 R6, R11, 0x4, R4 ;  /* 0x000000040b067825 */ /* 0x010fca00078e0004 */
[----:B------:R-:W4:Y:S01]  /*1a10*/  LDG.E R10, desc[UR6][R6.64] ;  /* 0x00000006060a7981 */ /* 0x000f22000c1e1900 */
[----:B--2---:R-:W0:Y:S01]  /*1a20*/  MUFU.RCP R0, R3 ;  /* 0x0000000300007308 */ /* 0x004e220000001000 */
[----:B------:R-:W-:Y:S01]  /*1a30*/  BSSY.RECONVERGENT B0, `(.L_x_27) ;  /* 0x000000c000007945 */ /* 0x000fe20003800200 */
[----:B0-----:R-:W-:-:S04]  /*1a40*/  FFMA R9, -R3, R0, 1 ;  /* 0x3f80000003097423 */ /* 0x001fc80000000100 */
[----:B------:R-:W-:Y:S02]  /*1a50*/  FFMA R0, R0, R9, R0 ;  /* 0x0000000900007223 */ /* 0x000fe40000000000 */
[----:B----4-:R-:W0:Y:S02]  /*1a60*/  FCHK P0, R10, R3 ;  /* 0x000000030a007302 */ /* 0x010e240000000000 */
[----:B------:R-:W-:-:S04]  /*1a70*/  FFMA R8, R0, R10, RZ ;  /* 0x0000000a00087223 */ /* 0x000fc800000000ff */
[----:B------:R-:W-:-:S04]  /*1a80*/  FFMA R9, -R3, R8, R10 ;  /* 0x0000000803097223 */ /* 0x000fc8000000010a */
[----:B------:R-:W-:Y:S01]  /*1a90*/  FFMA R13, R0, R9, R8 ;  /* 0x00000009000d7223 */ /* 0x000fe20000000008 */
[----:B0-----:R-:W-:Y:S06]  /*1aa0*/  @!P0 BRA `(.L_x_28) ;  /* 0x0000000000108947 */ /* 0x001fec0003800000 */
[----:B------:R-:W-:Y:S02]  /*1ab0*/  MOV R0, R10 ;  /* 0x0000000a00007202 */ /* 0x000fe40000000f00 */
[----:B------:R-:W-:-:S07]  /*1ac0*/  MOV R10, 0x1ae0 ;  /* 0x00001ae0000a7802 */ /* 0x000fce0000000f00 */
[----:B-1-3--:R-:W-:Y:S05]  /*1ad0*/  CALL.REL.NOINC `($__internal_0_$__cuda_sm3x_div_rn_noftz_f32_slowpath) ;  /* 0x0000000000ec7944 */ /* 0x00afea0003c00000 */
[----:B------:R-:W-:-:S07]  /*1ae0*/  IMAD.MOV.U32 R13, RZ, RZ, R15 ;  /* 0x000000ffff0d7224 */ /* 0x000fce00078e000f */
.L_x_28:
[----:B------:R-:W-:Y:S05]  /*1af0*/  BSYNC.RECONVERGENT B0 ;  /* 0x0000000000007941 */ /* 0x000fea0003800200 */
.L_x_27:
[----:B------:R-:W-:Y:S01]  /*1b00*/  IADD3 R11, PT, PT, R2, R11, RZ ;  /* 0x0000000b020b7210 */ /* 0x000fe20007ffe0ff */
[----:B------:R0:W-:Y:S04]  /*1b10*/  STG.E desc[UR6][R6.64], R13 ;  /* 0x0000000d06007986 */ /* 0x0001e8000c101906 */
[----:B------:R-:W-:-:S05]  /*1b20*/  IMAD.WIDE.U32 R8, R11, 0x4, R4 ;  /* 0x000000040b087825 */ /* 0x000fca00078e0004 */
[----:B------:R-:W2:Y:S01]  /*1b30*/  LDG.E R12, desc[UR6][R8.64] ;  /* 0x00000006080c7981 */ /* 0x000ea2000c1e1900 */
[----:B------:R-:W4:Y:S01]  /*1b40*/  MUFU.RCP R0, R3 ;  /* 0x0000000300007308 */ /* 0x000f220000001000 */
[----:B------:R-:W-:Y:S01]  /*1b50*/  BSSY.RECONVERGENT B0, `(.L_x_29) ;  /* 0x000000b000007945 */ /* 0x000fe20003800200 */
[----:B----4-:R-:W-:-:S04]  /*1b60*/  FFMA R15, -R3, R0, 1 ;  /* 0x3f800000030f7423 */ /* 0x010fc80000000100 */
[----:B------:R-:W-:Y:S02]  /*1b70*/  FFMA R0, R0, R15, R0 ;  /* 0x0000000f00007223 */ /* 0x000fe40000000000 */
[----:B--2---:R-:W2:Y:S02]  /*1b80*/  FCHK P0, R12, R3 ;  /* 0x000000030c007302 */ /* 0x004ea40000000000 */
[----:B------:R-:W-:-:S04]  /*1b90*/  FFMA R10, R0, R12, RZ ;  /* 0x0000000c000a7223 */ /* 0x000fc800000000ff */
[----:B------:R-:W-:-:S04]  /*1ba0*/  FFMA R15, -R3, R10, R12 ;  /* 0x0000000a030f7223 */ /* 0x000fc8000000010c */
[----:B------:R-:W-:Y:S01]  /*1bb0*/  FFMA R15, R0, R15, R10 ;  /* 0x0000000f000f7223 */ /* 0x000fe2000000000a */
[----:B0-2---:R-:W-:Y:S06]  /*1bc0*/  @!P0 BRA `(.L_x_30) ;  /* 0x00000000000c8947 */ /* 0x005fec0003800000 */
[----:B------:R-:W-:Y:S01]  /*1bd0*/  IMAD.MOV.U32 R0, RZ, RZ, R12 ;  /* 0x000000ffff007224 */ /* 0x000fe200078e000c */
[----:B------:R-:W-:-:S07]  /*1be0*/  MOV R10, 0x1c00 ;  /* 0x00001c00000a7802 */ /* 0x000fce0000000f00 */
[----:B-1-3--:R-:W-:Y:S05]  /*1bf0*/  CALL.REL.NOINC `($__internal_0_$__cuda_sm3x_div_rn_noftz_f32_slowpath) ;  /* 0x0000000000a47944 */ /* 0x00afea0003c00000 */
.L_x_30:
[----:B------:R-:W-:Y:S05]  /*1c00*/  BSYNC.RECONVERGENT B0 ;  /* 0x0000000000007941 */ /* 0x000fea0003800200 */
.L_x_29:
        /* <DEDUP_REMOVED lines=16> */
[----:B------:R-:W-:-:S07]  /*1d10*/  MOV R13, R15 ;  /* 0x0000000f000d7202 */ /* 0x000fce0000000f00 */
.L_x_32:
[----:B------:R-:W-:Y:S05]  /*1d20*/  BSYNC.RECONVERGENT B0 ;  /* 0x0000000000007941 */ /* 0x000fea0003800200 */
.L_x_31:
[----:B------:R-:W-:Y:S01]  /*1d30*/  IMAD.IADD R11, R11, 0x1, R2 ;  /* 0x000000010b0b7824 */ /* 0x000fe200078e0202 */
[----:B------:R0:W-:Y:S03]  /*1d40*/  STG.E desc[UR6][R6.64], R13 ;  /* 0x0000000d06007986 */ /* 0x0001e6000c101906 */
        /* <DEDUP_REMOVED lines=11> */
[----:B------:R-:W-:Y:S02]  /*1e00*/  MOV R0, R12 ;  /* 0x0000000c00007202 */ /* 0x000fe40000000f00 */
[----:B------:R-:W-:-:S07]  /*1e10*/  MOV R10, 0x1e30 ;  /* 0x00001e30000a7802 */ /* 0x000fce0000000f00 */
[----:B-1-3--:R-:W-:Y:S05]  /*1e20*/  CALL.REL.NOINC `($__internal_0_$__cuda_sm3x_div_rn_noftz_f32_slowpath) ;  /* 0x0000000000187944 */ /* 0x00afea0003c00000 */
.L_x_34:
[----:B------:R-:W-:Y:S05]  /*1e30*/  BSYNC.RECONVERGENT B0 ;  /* 0x0000000000007941 */ /* 0x000fea0003800200 */
.L_x_33:
[----:B------:R0:W-:Y:S01]  /*1e40*/  STG.E desc[UR6][R8.64], R15 ;  /* 0x0000000f08007986 */ /* 0x0001e2000c101906 */
[----:B------:R-:W-:-:S05]  /*1e50*/  IMAD.IADD R11, R11, 0x1, R2 ;  /* 0x000000010b0b7824 */ /* 0x000fca00078e0202 */
[----:B------:R-:W-:-:S13]  /*1e60*/  ISETP.GE.AND P0, PT, R11, UR4, PT ;  /* 0x000000040b007c0c */ /* 0x000fda000bf06270 */
[----:B0-----:R-:W-:Y:S05]  /*1e70*/  @!P0 BRA `(.L_x_35) ;  /* 0xfffffff800e08947 */ /* 0x001fea000383ffff */
[----:B------:R-:W-:Y:S05]  /*1e80*/  EXIT ;  /* 0x000000000000794d */ /* 0x000fea0003800000 */
        .weak           $__internal_0_$__cuda_sm3x_div_rn_noftz_f32_slowpath
        .type           $__internal_0_$__cuda_sm3x_div_rn_noftz_f32_slowpath,@function
        .size           $__internal_0_$__cuda_sm3x_div_rn_noftz_f32_slowpath,(.L_x_48 - $__internal_0_$__cuda_sm3x_div_rn_noftz_f32_slowpath)
$__internal_0_$__cuda_sm3x_div_rn_noftz_f32_slowpath:
[----:B------:R-:W-:Y:S01]  /*1e90*/  SHF.R.U32.HI R12, RZ, 0x17, R3 ;  /* 0x00000017ff0c7819 */ /* 0x000fe20000011603 */
[----:B------:R-:W-:Y:S01]  /*1ea0*/  BSSY.RECONVERGENT B2, `(.L_x_36) ;  /* 0x0000063000027945 */ /* 0x000fe20003800200 */
[----:B------:R-:W-:Y:S02]  /*1eb0*/  SHF.R.U32.HI R17, RZ, 0x17, R0 ;  /* 0x00000017ff117819 */ /* 0x000fe40000011600 */
[----:B------:R-:W-:Y:S02]  /*1ec0*/  LOP3.LUT R12, R12, 0xff, RZ, 0xc0, !PT ;  /* 0x000000ff0c0c7812 */ /* 0x000fe400078ec0ff */
[----:B------:R-:W-:Y:S02]  /*1ed0*/  LOP3.LUT R17, R17, 0xff, RZ, 0xc0, !PT ;  /* 0x000000ff11117812 */ /* 0x000fe400078ec0ff */
[----:B------:R-:W-:Y:S02]  /*1ee0*/  IADD3 R15, PT, PT, R12, -0x1, RZ ;  /* 0xffffffff0c0f7810 */ /* 0x000fe40007ffe0ff */
[----:B------:R-:W-:Y:S01]  /*1ef0*/  MOV R19, R3 ;  /* 0x0000000300137202 */ /* 0x000fe20000000f00 */
[----:B------:R-:W-:Y:S01]  /*1f00*/  VIADD R14, R17, 0xffffffff ;  /* 0xffffffff110e7836 */ /* 0x000fe20000000000 */
[----:B------:R-:W-:-:S04]  /*1f10*/  ISETP.GT.U32.AND P0, PT, R15, 0xfd, PT ;  /* 0x000000fd0f00780c */ /* 0x000fc80003f04070 */
[----:B------:R-:W-:-:S13]  /*1f20*/  ISETP.GT.U32.OR P0, PT, R14, 0xfd, P0 ;  /* 0x000000fd0e00780c */ /* 0x000fda0000704470 */
[----:B------:R-:W-:Y:S01]  /*1f30*/  @!P0 IMAD.MOV.U32 R13, RZ, RZ, RZ ;  /* 0x000000ffff0d8224 */ /* 0x000fe200078e00ff */
[----:B------:R-:W-:Y:S06]  /*1f40*/  @!P0 BRA `(.L_x_37) ;  /* 0x00000000005c8947 */ /* 0x000fec0003800000 */
[----:B------:R-:W-:Y:S02]  /*1f50*/  FSETP.GTU.FTZ.AND P0, PT, |R0|, +INF , PT ;  /* 0x7f8000000000780b */ /* 0x000fe40003f1c200 */
[----:B------:R-:W-:-:S04]  /*1f60*/  FSETP.GTU.FTZ.AND P1, PT, |R3|, +INF , PT ;  /* 0x7f8000000300780b */ /* 0x000fc80003f3c200 */
[----:B------:R-:W-:-:S13]  /*1f70*/  PLOP3.LUT P0, PT, P0, P1, PT, 0xf8, 0x8f ;  /* 0x00000000008f781c */ /* 0x000fda0000703f70 */
[----:B------:R-:W-:Y:S05]  /*1f80*/  @P0 BRA `(.L_x_38) ;  /* 0x00000004004c0947 */ /* 0x000fea0003800000 */
[----:B------:R-:W-:-:S13]  /*1f90*/  LOP3.LUT P0, RZ, R19, 0x7fffffff, R0, 0xc8, !PT ;  /* 0x7fffffff13ff7812 */ /* 0x000fda000780c800 */
[----:B------:R-:W-:Y:S05]  /*1fa0*/  @!P0 BRA `(.L_x_39) ;  /* 0x00000004003c8947 */ /* 0x000fea0003800000 */
[C---:B------:R-:W-:Y:S02]  /*1fb0*/  FSETP.NEU.FTZ.AND P3, PT, |R0|.reuse, +INF , PT ;  /* 0x7f8000000000780b */ /* 0x040fe40003f7d200 */
[----:B------:R-:W-:Y:S02]  /*1fc0*/  FSETP.NEU.FTZ.AND P1, PT, |R3|, +INF , PT ;  /* 0x7f8000000300780b */ /* 0x000fe40003f3d200 */
[----:B------:R-:W-:-:S11]  /*1fd0*/  FSETP.NEU.FTZ.AND P0, PT, |R0|, +INF , PT ;  /* 0x7f8000000000780b */ /* 0x000fd60003f1d200 */
[----:B------:R-:W-:Y:S05]  /*1fe0*/  @!P1 BRA !P3, `(.L_x_39) ;  /* 0x00000004002c9947 */ /* 0x000fea0005800000 */
[----:B------:R-:W-:-:S04]  /*1ff0*/  LOP3.LUT P3, RZ, R0, 0x7fffffff, RZ, 0xc0, !PT ;  /* 0x7fffffff00ff7812 */ /* 0x000fc8000786c0ff */
[----:B------:R-:W-:-:S13]  /*2000*/  PLOP3.LUT P1, PT, P1, P3, PT, 0x2f, 0xf2 ;  /* 0x0000000000f2781c */ /* 0x000fda0000f26577 */
[----:B------:R-:W-:Y:S05]  /*2010*/  @P1 BRA `(.L_x_40) ;  /* 0x0000000400181947 */ /* 0x000fea0003800000 */
[----:B------:R-:W-:-:S04]  /*2020*/  LOP3.LUT P1, RZ, R19, 0x7fffffff, RZ, 0xc0, !PT ;  /* 0x7fffffff13ff7812 */ /* 0x000fc8000782c0ff */
[----:B------:R-:W-:-:S13]  /*2030*/  PLOP3.LUT P0, PT, P0, P1, PT, 0x2f, 0xf2 ;  /* 0x0000000000f2781c */ /* 0x000fda0000702577 */
[----:B------:R-:W-:Y:S05]  /*2040*/  @P0 BRA `(.L_x_41) ;  /* 0x0000000400000947 */ /* 0x000fea0003800000 */
[----:B------:R-:W-:Y:S02]  /*2050*/  ISETP.GE.AND P0, PT, R14, RZ, PT ;  /* 0x000000ff0e00720c */ /* 0x000fe40003f06270 */
[----:B------:R-:W-:-:S11]  /*2060*/  ISETP.GE.AND P1, PT, R15, RZ, PT ;  /* 0x000000ff0f00720c */ /* 0x000fd60003f26270 */
[----:B------:R-:W-:Y:S01]  /*2070*/  @P0 MOV R13, RZ ;  /* 0x000000ff000d0202 */ /* 0x000fe20000000f00 */
[----:B------:R-:W-:Y:S02]  /*2080*/  @!P0 IMAD.MOV.U32 R13, RZ, RZ, -0x40 ;  /* 0xffffffc0ff0d8424 */ /* 0x000fe400078e00ff */
[----:B------:R-:W-:Y:S01]  /*2090*/  @!P0 FFMA R0, R0, 1.84467440737095516160e+19, RZ ;  /* 0x5f80000000008823 */ /* 0x000fe200000000ff */
[----:B------:R-:W-:Y:S02]  /*20a0*/  @!P1 FFMA R19, R3, 1.84467440737095516160e+19, RZ ;  /* 0x5f80000003139823 */ /* 0x000fe400000000ff */
[----:B------:R-:W-:-:S07]  /*20b0*/  @!P1 IADD3 R13, PT, PT, R13, 0x40, RZ ;  /* 0x000000400d0d9810 */ /* 0x000fce0007ffe0ff */
.L_x_37:
[----:B------:R-:W-:Y:S01]  /*20c0*/  LEA R14, R12, 0xc0800000, 0x17 ;  /* 0xc08000000c0e7811 */ /* 0x000fe200078eb8ff */
[----:B------:R-:W-:Y:S01]  /*20d0*/  BSSY.RECONVERGENT B3, `(.L_x_42) ;  /* 0x0000036000037945 */ /* 0x000fe20003800200 */
[----:B------:R-:W-:-:S03]  /*20e0*/  IADD3 R17, PT, PT, R17, -0x7f, RZ ;  /* 0xffffff8111117810 */ /* 0x000fc60007ffe0ff */
[----:B------:R-:W-:Y:S02]  /*20f0*/  IMAD.IADD R18, R19, 0x1, -R14 ;  /* 0x0000000113127824 */ /* 0x000fe400078e0a0e */
[C---:B------:R-:W-:Y:S02]  /*2100*/  IMAD R0, R17.reuse, -0x800000, R0 ;  /* 0xff80000011007824 */ /* 0x040fe400078e0200 */
[----:B------:R0:W1:Y:S01]  /*2110*/  MUFU.RCP R14, R18 ;  /* 0x00000012000e7308 */ /* 0x0000620000001000 */
[----:B------:R-:W-:Y:S01]  /*2120*/  FADD.FTZ R19, -R18, -RZ ;  /* 0x800000ff12137221 */ /* 0x000fe20000010100 */
[----:B0-----:R-:W-:-:S05]  /*2130*/  IADD3 R18, PT, PT, R17, 0x7f, -R12 ;  /* 0x0000007f11127810 */ /* 0x001fca0007ffe80c */
[----:B------:R-:W-:Y:S02]  /*2140*/  IMAD.IADD R13, R18, 0x1, R13 ;  /* 0x00000001120d7824 */ /* 0x000fe400078e020d */
[----:B-1----:R-:W-:-:S04]  /*2150*/  FFMA R15, R14, R19, 1 ;  /* 0x3f8000000e0f7423 */ /* 0x002fc80000000013 */
[----:B------:R-:W-:-:S04]  /*2160*/  FFMA R15, R14, R15, R14 ;  /* 0x0000000f0e0f7223 */ /* 0x000fc8000000000e */
[----:B------:R-:W-:-:S04]  /*2170*/  FFMA R14, R0, R15, RZ ;  /* 0x0000000f000e7223 */ /* 0x000fc800000000ff */
[----:B------:R-:W-:-:S04]  /*2180*/  FFMA R20, R19, R14, R0 ;  /* 0x0000000e13147223 */ /* 0x000fc80000000000 */
[----:B------:R-:W-:-:S04]  /*2190*/  FFMA R14, R15, R20, R14 ;  /* 0x000000140f0e7223 */ /* 0x000fc8000000000e */
[----:B------:R-:W-:-:S04]  /*21a0*/  FFMA R19, R19, R14, R0 ;  /* 0x0000000e13137223 */ /* 0x000fc80000000000 */
[----:B------:R-:W-:-:S05]  /*21b0*/  FFMA R0, R15, R19, R14 ;  /* 0x000000130f007223 */ /* 0x000fca000000000e */
[----:B------:R-:W-:-:S04]  /*21c0*/  SHF.R.U32.HI R12, RZ, 0x17, R0 ;  /* 0x00000017ff0c7819 */ /* 0x000fc80000011600 */
[----:B------:R-:W-:-:S04]  /*21d0*/  LOP3.LUT R12, R12, 0xff, RZ, 0xc0, !PT ;  /* 0x000000ff0c0c7812 */ /* 0x000fc800078ec0ff */
[----:B------:R-:W-:-:S05]  /*21e0*/  IADD3 R12, PT, PT, R12, R13, RZ ;  /* 0x0000000d0c0c7210 */ /* 0x000fca0007ffe0ff */
[----:B------:R-:W-:-:S05]  /*21f0*/  VIADD R17, R12, 0xffffffff ;  /* 0xffffffff0c117836 */ /* 0x000fca0000000000 */
[----:B------:R-:W-:-:S13]  /*2200*/  ISETP.GE.U32.AND P0, PT, R17, 0xfe, PT ;  /* 0x000000fe1100780c */ /* 0x000fda0003f06070 */
[----:B------:R-:W-:Y:S05]  /*2210*/  @!P0 BRA `(.L_x_43) ;  /* 0x0000000000808947 */ /* 0x000fea0003800000 */
[----:B------:R-:W-:-:S13]  /*2220*/  ISETP.GT.AND P0, PT, R12, 0xfe, PT ;  /* 0x000000fe0c00780c */ /* 0x000fda0003f04270 */
[----:B------:R-:W-:Y:S05]  /*2230*/  @P0 BRA `(.L_x_44) ;  /* 0x00000000006c0947 */ /* 0x000fea0003800000 */
[----:B------:R-:W-:-:S13]  /*2240*/  ISETP.GE.AND P0, PT, R12, 0x1, PT ;  /* 0x000000010c00780c */ /* 0x000fda0003f06270 */
[----:B------:R-:W-:Y:S05]  /*2250*/  @P0 BRA `(.L_x_45) ;  /* 0x0000000000740947 */ /* 0x000fea0003800000 */
[----:B------:R-:W-:Y:S02]  /*2260*/  ISETP.GE.AND P0, PT, R12, -0x18, PT ;  /* 0xffffffe80c00780c */ /* 0x000fe40003f06270 */
[----:B------:R-:W-:-:S11]  /*2270*/  LOP3.LUT R0, R0, 0x80000000, RZ, 0xc0, !PT ;  /* 0x8000000000007812 */ /* 0x000fd600078ec0ff */
[----:B------:R-:W-:Y:S05]  /*2280*/  @!P0 BRA `(.L_x_45) ;  /* 0x0000000000688947 */ /* 0x000fea0003800000 */
[CCC-:B------:R-:W-:Y:S01]  /*2290*/  FFMA.RZ R17, R15.reuse, R19.reuse, R14.reuse ;  /* 0x000000130f117223 */ /* 0x1c0fe2000000c00e */
[C---:B------:R-:W-:Y:S01]  /*22a0*/  IADD3 R18, PT, PT, R12.reuse, 0x20, RZ ;  /* 0x000000200c127810 */ /* 0x040fe20007ffe0ff */
[CCC-:B------:R-:W-:Y:S01]  /*22b0*/  FFMA.RP R13, R15.reuse, R19.reuse, R14.reuse ;  /* 0x000000130f0d7223 */ /* 0x1c0fe2000000800e */
[C---:B------:R-:W-:Y:S01]  /*22c0*/  ISETP.NE.AND P3, PT, R12.reuse, RZ, PT ;  /* 0x000000ff0c00720c */ /* 0x040fe20003f65270 */
[----:B------:R-:W-:Y:S01]  /*22d0*/  FFMA.RM R14, R15, R19, R14 ;  /* 0x000000130f0e7223 */ /* 0x000fe2000000400e */
[----:B------:R-:W-:Y:S02]  /*22e0*/  LOP3.LUT R17, R17, 0x7fffff, RZ, 0xc0, !PT ;  /* 0x007fffff11117812 */ /* 0x000fe400078ec0ff */
[----:B------:R-:W-:Y:S01]  /*22f0*/  ISETP.NE.AND P1, PT, R12, RZ, PT ;  /* 0x000000ff0c00720c */ /* 0x000fe20003f25270 */
[----:B------:R-:W-:Y:S01]  /*2300*/  IMAD.MOV R12, RZ, RZ, -R12 ;  /* 0x000000ffff0c7224 */ /* 0x000fe200078e0a0c */
[----:B------:R-:W-:Y:S02]  /*2310*/  LOP3.LUT R17, R17, 0x800000, RZ, 0xfc, !PT ;  /* 0x0080000011117812 */ /* 0x000fe400078efcff */
[----:B------:R-:W-:-:S02]  /*2320*/  FSETP.NEU.FTZ.AND P0, PT, R13, R14, PT ;  /* 0x0000000e0d00720b */ /* 0x000fc40003f1d000 */
[----:B------:R-:W-:Y:S02]  /*2330*/  SHF.L.U32 R18, R17, R18, RZ ;  /* 0x0000001211127219 */ /* 0x000fe400000006ff */
[----:B------:R-:W-:Y:S02]  /*2340*/  SEL R12, R12, RZ, P3 ;  /* 0x000000ff0c0c7207 */ /* 0x000fe40001800000 */
[----:B------:R-:W-:Y:S02]  /*2350*/  ISETP.NE.AND P1, PT, R18, RZ, P1 ;  /* 0x000000ff1200720c */ /* 0x000fe40000f25270 */
[----:B------:R-:W-:Y:S02]  /*2360*/  SHF.R.U32.HI R12, RZ, R12, R17 ;  /* 0x0000000cff0c7219 */ /* 0x000fe40000011611 */
[----:B------:R-:W-:Y:S02]  /*2370*/  PLOP3.LUT P0, PT, P0, P1, PT, 0xf8, 0x8f ;  /* 0x00000000008f781c */ /* 0x000fe40000703f70 */
[----:B------:R-:W-:-:S02]  /*2380*/  SHF.R.U32.HI R14, RZ, 0x1, R12 ;  /* 0x00000001ff0e7819 */ /* 0x000fc4000001160c */
[----:B------:R-:W-:-:S04]  /*2390*/  SEL R13, RZ, 0x1, !P0 ;  /* 0x00000001ff0d7807 */ /* 0x000fc80004000000 */
[----:B------:R-:W-:-:S04]  /*23a0*/  LOP3.LUT R13, R13, 0x1, R14, 0xf8, !PT ;  /* 0x000000010d0d7812 */ /* 0x000fc800078ef80e */
[----:B------:R-:W-:-:S04]  /*23b0*/  LOP3.LUT R13, R13, R12, RZ, 0xc0, !PT ;  /* 0x0000000c0d0d7212 */ /* 0x000fc800078ec0ff */
[----:B------:R-:W-:-:S04]  /*23c0*/  IADD3 R13, PT, PT, R14, R13, RZ ;  /* 0x0000000d0e0d7210 */ /* 0x000fc80007ffe0ff */
[----:B------:R-:W-:Y:S01]  /*23d0*/  LOP3.LUT R0, R13, R0, RZ, 0xfc, !PT ;  /* 0x000000000d007212 */ /* 0x000fe200078efcff */
[----:B------:R-:W-:Y:S06]  /*23e0*/  BRA `(.L_x_45) ;  /* 0x0000000000107947 */ /* 0x000fec0003800000 */
.L_x_44:
[----:B------:R-:W-:-:S04]  /*23f0*/  LOP3.LUT R0, R0, 0x80000000, RZ, 0xc0, !PT ;  /* 0x8000000000007812 */ /* 0x000fc800078ec0ff */
[----:B------:R-:W-:Y:S01]  /*2400*/  LOP3.LUT R0, R0, 0x7f800000, RZ, 0xfc, !PT ;  /* 0x7f80000000007812 */ /* 0x000fe200078efcff */
[----:B------:R-:W-:Y:S06]  /*2410*/  BRA `(.L_x_45) ;  /* 0x0000000000047947 */ /* 0x000fec0003800000 */
.L_x_43:
[----:B------:R-:W-:-:S07]  /*2420*/  IMAD R0, R13, 0x800000, R0 ;  /* 0x008000000d007824 */ /* 0x000fce00078e0200 */
.L_x_45:
[----:B------:R-:W-:Y:S05]  /*2430*/  BSYNC.RECONVERGENT B3 ;  /* 0x0000000000037941 */ /* 0x000fea0003800200 */
.L_x_42:
[----:B------:R-:W-:Y:S05]  /*2440*/  BRA `(.L_x_46) ;  /* 0x0000000000207947 */ /* 0x000fea0003800000 */
.L_x_41:
[----:B------:R-:W-:-:S04]  /*2450*/  LOP3.LUT R0, R19, 0x80000000, R0, 0x48, !PT ;  /* 0x8000000013007812 */ /* 0x000fc800078e4800 */
[----:B------:R-:W-:Y:S01]  /*2460*/  LOP3.LUT R0, R0, 0x7f800000, RZ, 0xfc, !PT ;  /* 0x7f80000000007812 */ /* 0x000fe200078efcff */
[----:B------:R-:W-:Y:S06]  /*2470*/  BRA `(.L_x_46) ;  /* 0x0000000000147947 */ /* 0x000fec0003800000 */
.L_x_40:
[----:B------:R-:W-:Y:S01]  /*2480*/  LOP3.LUT R0, R19, 0x80000000, R0, 0x48, !PT ;  /* 0x8000000013007812 */ /* 0x000fe200078e4800 */
[----:B------:R-:W-:Y:S06]  /*2490*/  BRA `(.L_x_46) ;  /* 0x00000000000c7947 */ /* 0x000fec0003800000 */
.L_x_39:
[----:B------:R-:W0:Y:S01]  /*24a0*/  MUFU.RSQ R0, -QNAN ;  /* 0xffc0000000007908 */ /* 0x000e220000001400 */
[----:B------:R-:W-:Y:S05]  /*24b0*/  BRA `(.L_x_46) ;  /* 0x0000000000047947 */ /* 0x000fea0003800000 */
.L_x_38:
[----:B------:R-:W-:-:S07]  /*24c0*/  FADD.FTZ R0, R0, R3 ;  /* 0x0000000300007221 */ /* 0x000fce0000010000 */
.L_x_46:
[----:B------:R-:W-:Y:S05]  /*24d0*/  BSYNC.RECONVERGENT B2 ;  /* 0x0000000000027941 */ /* 0x000fea0003800200 */
.L_x_36:
[----:B------:R-:W-:Y:S02]  /*24e0*/  HFMA2 R13, -RZ, RZ, 0, 0 ;  /* 0x00000000ff0d7431 */ /* 0x000fe400000001ff */
[----:B------:R-:W-:Y:S01]  /*24f0*/  IMAD.MOV.U32 R12, RZ, RZ, R10 ;  /* 0x000000ffff0c7224 */ /* 0x000fe200078e000a */
[----:B0-----:R-:W-:-:S03]  /*2500*/  MOV R15, R0 ;  /* 0x00000000000f7202 */ /* 0x001fc60000000f00 */
[----:B------:R-:W-:Y:S05]  /*2510*/  RET.REL.NODEC R12 `(softmax_kernel_0d1d2) ;  /* 0xffffffd80cb87950 */ /* 0x000fea0003c3ffff */
.L_x_47:
[----:B------:R-:W-:-:S00]  /*2520*/  BRA `(.L_x_47) ;  /* 0xfffffffc00fc7947 */ /* 0x000fc0000383ffff */
[----:B------:R-:W-:-:S00]  /*2530*/  NOP ;  /* 0x0000000000007918 */ /* 0x000fc00000000000 */
        /* <DEDUP_REMOVED lines=12> */
.L_x_48:


//--------------------- .nv.shared.softmax_kernel_0d1d2 --------------------------
	.section	.nv.shared.softmax_kernel_0d1d2,"aw",@nobits
	.sectionflags	@""
	.align	16
	.zero		1024


//--------------------- .nv.shared.reserved.0     --------------------------
	.section	.nv.shared.reserved.0,"aw",@nobits
	.weak		__nv_reservedSMEM_offset_0_alias
	.size		__nv_reservedSMEM_offset_0_alias, 0, 64
	.other		__nv_reservedSMEM_offset_0_alias,@"STO_CUDA_RESERVED_SHARED STV_DEFAULT"
__nv_reservedSMEM_offset_0_alias:
	.zero		0
	.zero		64


//--------------------- .nv.constant0.softmax_kernel_0d1d2 --------------------------
	.section	.nv.constant0.softmax_kernel_0d1d2,"a",@progbits
	.sectionflags	@""
	.align	4
.nv.constant0.softmax_kernel_0d1d2:
	.zero		916


//--------------------- SYMBOLS --------------------------

	.type		.nv.reservedSmem.offset0,@object
	.size		.nv.reservedSmem.offset0,0x4
	.type		.nv.reservedSmem.cap,@object
	.size		.nv.reservedSmem.cap,0x4
